	.target	sm_90a

	.elftype	@"ET_EXEC"


//--------------------- .note.nv.tkinfo           --------------------------
	.section	.note.nv.tkinfo,"",@"SHT_NOTE"
	.sectionflags	@"SHF_NOTE_NV_TKINFO"
	.tkinfo
        /*0018*/ 	.word	0x00000002
        /*0030*/ 	.string	""
        /*0030*/ 	.string	"ptxas"
        /*0030*/ 	.string	"Cuda compilation tools, release 13.0, V13.0.88"
        /*0030*/ 	.string	"Build cuda_13.0.r13.0/compiler.36424714_0"
        /*0030*/ 	.string	"-arch sm_90a -m 64 "



//--------------------- .note.nv.cuinfo           --------------------------
	.section	.note.nv.cuinfo,"",@"SHT_NOTE"
	.sectionflags	@"SHF_NOTE_NV_CUINFO"
        /*0018*/ 	.short	0x0002
        /*001a*/ 	.short	0x005a
        /*001c*/ 	.short	0x0082
	.zero		2


//--------------------- .nv.info                  --------------------------
	.section	.nv.info,"",@"SHT_CUDA_INFO"
	.align	4


	//----- nvinfo : EIATTR_REGCOUNT
	.align		4
        /*0000*/ 	.byte	0x04, 0x2f
        /*0002*/ 	.short	(.L_18 - .L_17)
	.align		4
.L_17:
        /*0004*/ 	.word	index@(_ZN7cutlass13device_kernelINS_4gemm6kernel13GemmUniversalIN4cute5tupleIJiiiiEEENS1_10collective13CollectiveMmaINS1_34MainloopSm90TmaGmmaWarpSpecializedILi4ENS5_IJNS4_1CILi1EEESB_SB_EEENS1_35KernelTmaWarpSpecializedCooperativeEEENS5_IJNSA_ILi256EEENSA_ILi64EEESG_EEENS_6half_tENS5_IJlSB_lEEESI_SJ_NS4_8TiledMMAINS4_8MMA_AtomIJNS4_4SM904GMMA25MMA_64x64x16_F32F16F16_SSILNSN_5MajorE0ELSP_0ELNSN_7ScaleInE1ELSQ_1EEEEEENS4_6LayoutINS5_IJNSA_ILi2EEESB_SB_EEENS5_IJSB_NSA_ILi0EEESW_EEEEENS5_IJNS4_10UnderscoreESZ_SZ_EEEEENS4_13SM90_TMA_LOADENS4_14ComposedLayoutINS4_7SwizzleILi3ELi4ELi3EEENS4_18smem_ptr_flag_bitsILi16EEENST_INS5_IJNSA_ILi8EEESG_EEENS5_IJSG_SB_EEEEEEEvNS4_8identityES12_S1C_vS1D_EENS_8epilogue10collective18CollectiveEpilogueINS1F_22Sm90TmaWarpSpecializedILi4ELi2ELi16ELb1ELb0EEEJSH_NS5_IJNSA_ILi128EEENSA_ILi32EEEEEESI_SJ_SI_SJ_NS1F_6fusion15FusionCallbacksIS1J_NS1N_17LinearCombinationISI_fSI_fLNS_15FloatRoundStyleE2EEESH_S1M_JEEES12_NS13_INS14_ILi2ELi4ELi3EEES17_NST_INS5_IJS18_S1L_EEENS5_IJS1L_SB_EEEEEEENS4_17SM75_U32x4_LDSM_NENS4_14SM90_TMA_STOREES1X_NS4_17SM90_U32x4_STSM_NENS4_9Copy_AtomIJS20_SI_EEEvEEEvvEEEEvNT_6ParamsE)
        /*0008*/ 	.word	0x000000a8


	//----- nvinfo : EIATTR_FRAME_SIZE
	.align		4
.L_18:
        /*000c*/ 	.byte	0x04, 0x11
        /*000e*/ 	.short	(.L_20 - .L_19)
	.align		4
.L_19:
        /*0010*/ 	.word	index@(_ZN7cutlass13device_kernelINS_4gemm6kernel13GemmUniversalIN4cute5tupleIJiiiiEEENS1_10collective13CollectiveMmaINS1_34MainloopSm90TmaGmmaWarpSpecializedILi4ENS5_IJNS4_1CILi1EEESB_SB_EEENS1_35KernelTmaWarpSpecializedCooperativeEEENS5_IJNSA_ILi256EEENSA_ILi64EEESG_EEENS_6half_tENS5_IJlSB_lEEESI_SJ_NS4_8TiledMMAINS4_8MMA_AtomIJNS4_4SM904GMMA25MMA_64x64x16_F32F16F16_SSILNSN_5MajorE0ELSP_0ELNSN_7ScaleInE1ELSQ_1EEEEEENS4_6LayoutINS5_IJNSA_ILi2EEESB_SB_EEENS5_IJSB_NSA_ILi0EEESW_EEEEENS5_IJNS4_10UnderscoreESZ_SZ_EEEEENS4_13SM90_TMA_LOADENS4_14ComposedLayoutINS4_7SwizzleILi3ELi4ELi3EEENS4_18smem_ptr_flag_bitsILi16EEENST_INS5_IJNSA_ILi8EEESG_EEENS5_IJSG_SB_EEEEEEEvNS4_8identityES12_S1C_vS1D_EENS_8epilogue10collective18CollectiveEpilogueINS1F_22Sm90TmaWarpSpecializedILi4ELi2ELi16ELb1ELb0EEEJSH_NS5_IJNSA_ILi128EEENSA_ILi32EEEEEESI_SJ_SI_SJ_NS1F_6fusion15FusionCallbacksIS1J_NS1N_17LinearCombinationISI_fSI_fLNS_15FloatRoundStyleE2EEESH_S1M_JEEES12_NS13_INS14_ILi2ELi4ELi3EEES17_NST_INS5_IJS18_S1L_EEENS5_IJS1L_SB_EEEEEEENS4_17SM75_U32x4_LDSM_NENS4_14SM90_TMA_STOREES1X_NS4_17SM90_U32x4_STSM_NENS4_9Copy_AtomIJS20_SI_EEEvEEEvvEEEEvNT_6ParamsE)
        /*0014*/ 	.word	0x00000000


	//----- nvinfo : EIATTR_MIN_STACK_SIZE
	.align		4
.L_20:
        /*0018*/ 	.byte	0x04, 0x12
        /*001a*/ 	.short	(.L_22 - .L_21)
	.align		4
.L_21:
        /*001c*/ 	.word	index@(_ZN7cutlass13device_kernelINS_4gemm6kernel13GemmUniversalIN4cute5tupleIJiiiiEEENS1_10collective13CollectiveMmaINS1_34MainloopSm90TmaGmmaWarpSpecializedILi4ENS5_IJNS4_1CILi1EEESB_SB_EEENS1_35KernelTmaWarpSpecializedCooperativeEEENS5_IJNSA_ILi256EEENSA_ILi64EEESG_EEENS_6half_tENS5_IJlSB_lEEESI_SJ_NS4_8TiledMMAINS4_8MMA_AtomIJNS4_4SM904GMMA25MMA_64x64x16_F32F16F16_SSILNSN_5MajorE0ELSP_0ELNSN_7ScaleInE1ELSQ_1EEEEEENS4_6LayoutINS5_IJNSA_ILi2EEESB_SB_EEENS5_IJSB_NSA_ILi0EEESW_EEEEENS5_IJNS4_10UnderscoreESZ_SZ_EEEEENS4_13SM90_TMA_LOADENS4_14ComposedLayoutINS4_7SwizzleILi3ELi4ELi3EEENS4_18smem_ptr_flag_bitsILi16EEENST_INS5_IJNSA_ILi8EEESG_EEENS5_IJSG_SB_EEEEEEEvNS4_8identityES12_S1C_vS1D_EENS_8epilogue10collective18CollectiveEpilogueINS1F_22Sm90TmaWarpSpecializedILi4ELi2ELi16ELb1ELb0EEEJSH_NS5_IJNSA_ILi128EEENSA_ILi32EEEEEESI_SJ_SI_SJ_NS1F_6fusion15FusionCallbacksIS1J_NS1N_17LinearCombinationISI_fSI_fLNS_15FloatRoundStyleE2EEESH_S1M_JEEES12_NS13_INS14_ILi2ELi4ELi3EEES17_NST_INS5_IJS18_S1L_EEENS5_IJS1L_SB_EEEEEEENS4_17SM75_U32x4_LDSM_NENS4_14SM90_TMA_STOREES1X_NS4_17SM90_U32x4_STSM_NENS4_9Copy_AtomIJS20_SI_EEEvEEEvvEEEEvNT_6ParamsE)
        /*0020*/ 	.word	0x00000000
.L_22:


//--------------------- .nv.compat                --------------------------
	.section	.nv.compat,"",@"SHT_CUDA_COMPAT_INFO"
	.align	4
        /*0000*/ 	.byte	0x02, 0x09, 0x01, 0x00, 0x02, 0x02, 0x04, 0x00, 0x02, 0x05, 0x05, 0x00, 0x03, 0x07, 0x01, 0x01
        /*0010*/ 	.byte	0x02, 0x03, 0x01, 0x00, 0x02, 0x06, 0x01, 0x00, 0x04, 0x0b, 0x08, 0x00, 0x00, 0x00, 0x00, 0x00
        /*0020*/ 	.byte	0x00, 0x00, 0x00, 0x00


//--------------------- .nv.info._ZN7cutlass13device_kernelINS_4gemm6kernel13GemmUniversalIN4cute5tupleIJiiiiEEENS1_10collective13CollectiveMmaINS1_34MainloopSm90TmaGmmaWarpSpecializedILi4ENS5_IJNS4_1CILi1EEESB_SB_EEENS1_35KernelTmaWarpSpecializedCooperativeEEENS5_IJNSA_ILi256EEENSA_ILi64EEESG_EEENS_6half_tENS5_IJlSB_lEEESI_SJ_NS4_8TiledMMAINS4_8MMA_AtomIJNS4_4SM904GMMA25MMA_64x64x16_F32F16F16_SSILNSN_5MajorE0ELSP_0ELNSN_7ScaleInE1ELSQ_1EEEEEENS4_6LayoutINS5_IJNSA_ILi2EEESB_SB_EEENS5_IJSB_NSA_ILi0EEESW_EEEEENS5_IJNS4_10UnderscoreESZ_SZ_EEEEENS4_13SM90_TMA_LOADENS4_14ComposedLayoutINS4_7SwizzleILi3ELi4ELi3EEENS4_18smem_ptr_flag_bitsILi16EEENST_INS5_IJNSA_ILi8EEESG_EEENS5_IJSG_SB_EEEEEEEvNS4_8identityES12_S1C_vS1D_EENS_8epilogue10collective18CollectiveEpilogueINS1F_22Sm90TmaWarpSpecializedILi4ELi2ELi16ELb1ELb0EEEJSH_NS5_IJNSA_ILi128EEENSA_ILi32EEEEEESI_SJ_SI_SJ_NS1F_6fusion15FusionCallbacksIS1J_NS1N_17LinearCombinationISI_fSI_fLNS_15FloatRoundStyleE2EEESH_S1M_JEEES12_NS13_INS14_ILi2ELi4ELi3EEES17_NST_INS5_IJS18_S1L_EEENS5_IJS1L_SB_EEEEEEENS4_17SM75_U32x4_LDSM_NENS4_14SM90_TMA_STOREES1X_NS4_17SM90_U32x4_STSM_NENS4_9Copy_AtomIJS20_SI_EEEvEEEvvEEEEvNT_6ParamsE --------------------------
	.section	.nv.info._ZN7cutlass13device_kernelINS_4gemm6kernel13GemmUniversalIN4cute5tupleIJiiiiEEENS1_10collective13CollectiveMmaINS1_34MainloopSm90TmaGmmaWarpSpecializedILi4ENS5_IJNS4_1CILi1EEESB_SB_EEENS1_35KernelTmaWarpSpecializedCooperativeEEENS5_IJNSA_ILi256EEENSA_ILi64EEESG_EEENS_6half_tENS5_IJlSB_lEEESI_SJ_NS4_8TiledMMAINS4_8MMA_AtomIJNS4_4SM904GMMA25MMA_64x64x16_F32F16F16_SSILNSN_5MajorE0ELSP_0ELNSN_7ScaleInE1ELSQ_1EEEEEENS4_6LayoutINS5_IJNSA_ILi2EEESB_SB_EEENS5_IJSB_NSA_ILi0EEESW_EEEEENS5_IJNS4_10UnderscoreESZ_SZ_EEEEENS4_13SM90_TMA_LOADENS4_14ComposedLayoutINS4_7SwizzleILi3ELi4ELi3EEENS4_18smem_ptr_flag_bitsILi16EEENST_INS5_IJNSA_ILi8EEESG_EEENS5_IJSG_SB_EEEEEEEvNS4_8identityES12_S1C_vS1D_EENS_8epilogue10collective18CollectiveEpilogueINS1F_22Sm90TmaWarpSpecializedILi4ELi2ELi16ELb1ELb0EEEJSH_NS5_IJNSA_ILi128EEENSA_ILi32EEEEEESI_SJ_SI_SJ_NS1F_6fusion15FusionCallbacksIS1J_NS1N_17LinearCombinationISI_fSI_fLNS_15FloatRoundStyleE2EEESH_S1M_JEEES12_NS13_INS14_ILi2ELi4ELi3EEES17_NST_INS5_IJS18_S1L_EEENS5_IJS1L_SB_EEEEEEENS4_17SM75_U32x4_LDSM_NENS4_14SM90_TMA_STOREES1X_NS4_17SM90_U32x4_STSM_NENS4_9Copy_AtomIJS20_SI_EEEvEEEvvEEEEvNT_6ParamsE,"",@"SHT_CUDA_INFO"
	.sectionflags	@""
	.align	4


	//----- nvinfo : EIATTR_CUDA_API_VERSION
	.align		4
        /*0000*/ 	.byte	0x04, 0x37
        /*0002*/ 	.short	(.L_24 - .L_23)
.L_23:
        /*0004*/ 	.word	0x00000082


	//----- nvinfo : EIATTR_KPARAM_INFO
	.align		4
.L_24:
        /*0008*/ 	.byte	0x04, 0x17
        /*000a*/ 	.short	(.L_26 - .L_25)
.L_25:
        /*000c*/ 	.word	0x00000000
        /*0010*/ 	.short	0x0000
        /*0012*/ 	.short	0x0070
        /*0014*/ 	.byte	0x00, 0xf0, 0x01, 0x1c


	//----- nvinfo : EIATTR_SPARSE_MMA_MASK
	.align		4
.L_26:
        /*0018*/ 	.byte	0x03, 0x50
        /*001a*/ 	.short	0x0000


	//----- nvinfo : EIATTR_MAXREG_COUNT
	.align		4
        /*001c*/ 	.byte	0x03, 0x1b
        /*001e*/ 	.short	0x00a8


	//----- nvinfo : EIATTR_NUM_BARRIERS
	.align		4
        /*0020*/ 	.byte	0x02, 0x4c
        /*0022*/ 	.byte	0x02
	.zero		1


	//----- nvinfo : EIATTR_EXTERNS
	.align		4
        /*0024*/ 	.byte	0x04, 0x0f
        /*0026*/ 	.short	(.L_28 - .L_27)


	//   ....[0]....
	.align		4
.L_27:
        /*0028*/ 	.word	index@(__assertfail)


	//----- nvinfo : EIATTR_MERCURY_ISA_VERSION
	.align		4
.L_28:
        /*002c*/ 	.byte	0x03, 0x5f
        /*002e*/ 	.short	0x0101


	//----- nvinfo : EIATTR_INT_WARP_WIDE_INSTR_OFFSETS
	.align		4
        /*0030*/ 	.byte	0x04, 0x31
        /*0032*/ 	.short	(.L_30 - .L_29)


	//   ....[0]....
.L_29:
        /*0034*/ 	.word	0x000008c0


	//   ....[1]....
        /*0038*/ 	.word	0x000008d0


	//   ....[2]....
        /*003c*/ 	.word	0x00000970


	//----- nvinfo : EIATTR_COOP_GROUP_MASK_REGIDS
	.align		4
.L_30:
        /*0040*/ 	.byte	0x04, 0x29
        /*0042*/ 	.short	(.L_32 - .L_31)


	//   ....[0]....
.L_31:
        /*0044*/ 	.word	0xffffffff


	//   ....[1]....
        /*0048*/ 	.word	0xffffffff


	//   ....[2]....
        /*004c*/ 	.word	0xffffffff


	//   ....[3]....
        /*0050*/ 	.word	0xffffffff


	//   ....[4]....
        /*0054*/ 	.word	0xffffffff


	//   ....[5]....
        /*0058*/ 	.word	0xffffffff


	//----- nvinfo : EIATTR_COOP_GROUP_INSTR_OFFSETS
	.align		4
.L_32:
        /*005c*/ 	.byte	0x04, 0x28
        /*005e*/ 	.short	(.L_34 - .L_33)


	//   ....[0]....
.L_33:
        /*0060*/ 	.word	0x00000070


	//   ....[1]....
        /*0064*/ 	.word	0x00000080


	//   ....[2]....
        /*0068*/ 	.word	0x00000430


	//   ....[3]....
        /*006c*/ 	.word	0x000005c0


	//   ....[4]....
        /*0070*/ 	.word	0x00000770


	//   ....[5]....
        /*0074*/ 	.word	0x00001470


	//----- nvinfo : EIATTR_REG_RECONFIG
	.align		4
.L_34:
        /*0078*/ 	.byte	0x01, 0x54
	.zero		2


	//----- nvinfo : EIATTR_SYSCALL_OFFSETS
	.align		4
        /*007c*/ 	.byte	0x04, 0x46
        /*007e*/ 	.short	(.L_36 - .L_35)


	//   ....[0]....
.L_35:
        /*0080*/ 	.word	0x00001630


	//   ....[1]....
        /*0084*/ 	.word	0x00002350


	//   ....[2]....
        /*0088*/ 	.word	0x00002440


	//----- nvinfo : EIATTR_MBARRIER_INSTR_OFFSETS
	.align		4
.L_36:
        /*008c*/ 	.byte	0x04, 0x39
        /*008e*/ 	.short	(.L_38 - .L_37)


	//   ....[0]....
.L_37:
        /*0090*/ 	.word	0x00000530
        /*0094*/ 	.word	0x000000ff
        /*0098*/ 	.word	0x00000000
        /*009c*/ 	.short	0x0100
        /*009e*/ 	.byte	0x08
	.zero		1


	//   ....[1]....
        /*00a0*/ 	.word	0x00000540
        /*00a4*/ 	.word	0x000000ff
        /*00a8*/ 	.word	0x00000020
        /*00ac*/ 	.short	0x0100
        /*00ae*/ 	.byte	0x08
	.zero		1


	//   ....[2]....
        /*00b0*/ 	.word	0x00000550
        /*00b4*/ 	.word	0x000000ff
        /*00b8*/ 	.word	0x00000008
        /*00bc*/ 	.short	0x0100
        /*00be*/ 	.byte	0x08
	.zero		1


	//   ....[3]....
        /*00c0*/ 	.word	0x00000560
        /*00c4*/ 	.word	0x000000ff
        /*00c8*/ 	.word	0x00000028
        /*00cc*/ 	.short	0x0100
        /*00ce*/ 	.byte	0x08
	.zero		1


	//   ....[4]....
        /*00d0*/ 	.word	0x00000570
        /*00d4*/ 	.word	0x000000ff
        /*00d8*/ 	.word	0x00000010
        /*00dc*/ 	.short	0x0100
        /*00de*/ 	.byte	0x08
	.zero		1


	//   ....[5]....
        /*00e0*/ 	.word	0x00000580
        /*00e4*/ 	.word	0x000000ff
        /*00e8*/ 	.word	0x00000030
        /*00ec*/ 	.short	0x0100
        /*00ee*/ 	.byte	0x08
	.zero		1


	//   ....[6]....
        /*00f0*/ 	.word	0x00000590
        /*00f4*/ 	.word	0x000000ff
        /*00f8*/ 	.word	0x00000018
        /*00fc*/ 	.short	0x0100
        /*00fe*/ 	.byte	0x08
	.zero		1


	//   ....[7]....
        /*0100*/ 	.word	0x000005a0
        /*0104*/ 	.word	0x000000ff
        /*0108*/ 	.word	0x00000038
        /*010c*/ 	.short	0x0100
        /*010e*/ 	.byte	0x08
	.zero		1


	//   ....[8]....
        /*0110*/ 	.word	0x000006e0
        /*0114*/ 	.word	0x000000ff
        /*0118*/ 	.word	0x00000040
        /*011c*/ 	.short	0x0100
        /*011e*/ 	.byte	0x08
	.zero		1


	//   ....[9]....
        /*0120*/ 	.word	0x000006f0
        /*0124*/ 	.word	0x000000ff
        /*0128*/ 	.word	0x00000060
        /*012c*/ 	.short	0x0100
        /*012e*/ 	.byte	0x08
	.zero		1


	//   ....[10]....
        /*0130*/ 	.word	0x00000700
        /*0134*/ 	.word	0x000000ff
        /*0138*/ 	.word	0x00000048
        /*013c*/ 	.short	0x0100
        /*013e*/ 	.byte	0x08
	.zero		1


	//   ....[11]....
        /*0140*/ 	.word	0x00000710
        /*0144*/ 	.word	0x000000ff
        /*0148*/ 	.word	0x00000068
        /*014c*/ 	.short	0x0100
        /*014e*/ 	.byte	0x08
	.zero		1


	//   ....[12]....
        /*0150*/ 	.word	0x00000720
        /*0154*/ 	.word	0x000000ff
        /*0158*/ 	.word	0x00000050
        /*015c*/ 	.short	0x0100
        /*015e*/ 	.byte	0x08
	.zero		1


	//   ....[13]....
        /*0160*/ 	.word	0x00000730
        /*0164*/ 	.word	0x000000ff
        /*0168*/ 	.word	0x00000070
        /*016c*/ 	.short	0x0100
        /*016e*/ 	.byte	0x08
	.zero		1


	//   ....[14]....
        /*0170*/ 	.word	0x00000740
        /*0174*/ 	.word	0x000000ff
        /*0178*/ 	.word	0x00000058
        /*017c*/ 	.short	0x0100
        /*017e*/ 	.byte	0x08
	.zero		1


	//   ....[15]....
        /*0180*/ 	.word	0x00000750
        /*0184*/ 	.word	0x000000ff
        /*0188*/ 	.word	0x00000078
        /*018c*/ 	.short	0x0100
        /*018e*/ 	.byte	0x08
	.zero		1


	//   ....[16]....
        /*0190*/ 	.word	0x00000a00
        /*0194*/ 	.word	0x000000ff
        /*0198*/ 	.word	0x00000080
        /*019c*/ 	.short	0x0100
        /*019e*/ 	.byte	0x08
	.zero		1


	//   ....[17]....
        /*01a0*/ 	.word	0x00000a60
        /*01a4*/ 	.word	0x000000ff
        /*01a8*/ 	.word	0x00000088
        /*01ac*/ 	.short	0x0100
        /*01ae*/ 	.byte	0x08
	.zero		1


	//   ....[18]....
        /*01b0*/ 	.word	0x000016b0
        /*01b4*/ 	.word	0x00000003
        /*01b8*/ 	.word	0x00000000
        /*01bc*/ 	.short	0x010a
        /*01be*/ 	.byte	0x3f
	.zero		1


	//   ....[19]....
        /*01c0*/ 	.word	0x000016f0
        /*01c4*/ 	.word	0x00000003
        /*01c8*/ 	.word	0x00000000
        /*01cc*/ 	.short	0x010a
        /*01ce*/ 	.byte	0x3f
	.zero		1


	//   ....[20]....
        /*01d0*/ 	.word	0x00001be0
        /*01d4*/ 	.word	0x000000ff
        /*01d8*/ 	.word	0x00000000
        /*01dc*/ 	.short	0x010a
        /*01de*/ 	.byte	0x04
	.zero		1


	//   ....[21]....
        /*01e0*/ 	.word	0x00001c20
        /*01e4*/ 	.word	0x000000ff
        /*01e8*/ 	.word	0x00000000
        /*01ec*/ 	.short	0x010a
        /*01ee*/ 	.byte	0x04
	.zero		1


	//   ....[22]....
        /*01f0*/ 	.word	0x00002000
        /*01f4*/ 	.word	0x000000ff
        /*01f8*/ 	.word	0x00000000
        /*01fc*/ 	.short	0x0101
        /*01fe*/ 	.byte	0x04
	.zero		1


	//   ....[23]....
        /*0200*/ 	.word	0x000021b0
        /*0204*/ 	.word	0x000000ff
        /*0208*/ 	.word	0x00000000
        /*020c*/ 	.short	0x0101
        /*020e*/ 	.byte	0x04
	.zero		1


	//   ....[24]....
        /*0210*/ 	.word	0x00002950
        /*0214*/ 	.word	0x000000ff
        /*0218*/ 	.word	0x00000040
        /*021c*/ 	.short	0x010a
        /*021e*/ 	.byte	0x35
	.zero		1


	//   ....[25]....
        /*0220*/ 	.word	0x000031b0
        /*0224*/ 	.word	0x000000ff
        /*0228*/ 	.word	0x00000000
        /*022c*/ 	.short	0x0101
        /*022e*/ 	.byte	0x04
	.zero		1


	//   ....[26]....
        /*0230*/ 	.word	0x000032d0
        /*0234*/ 	.word	0x00000014
        /*0238*/ 	.word	0x00000040
        /*023c*/ 	.short	0x010a
        /*023e*/ 	.byte	0x3f
	.zero		1


	//   ....[27]....
        /*0240*/ 	.word	0x000038d0
        /*0244*/ 	.word	0x000000ff
        /*0248*/ 	.word	0x00000000
        /*024c*/ 	.short	0x0101
        /*024e*/ 	.byte	0x04
	.zero		1


	//   ....[28]....
        /*0250*/ 	.word	0x00003a00
        /*0254*/ 	.word	0x00000014
        /*0258*/ 	.word	0x00000040
        /*025c*/ 	.short	0x010a
        /*025e*/ 	.byte	0x3f
	.zero		1


	//   ....[29]....
        /*0260*/ 	.word	0x00004050
        /*0264*/ 	.word	0x000000ff
        /*0268*/ 	.word	0x00000000
        /*026c*/ 	.short	0x0101
        /*026e*/ 	.byte	0x04
	.zero		1


	//   ....[30]....
        /*0270*/ 	.word	0x00004150
        /*0274*/ 	.word	0x00000014
        /*0278*/ 	.word	0x00000040
        /*027c*/ 	.short	0x010a
        /*027e*/ 	.byte	0x3f
	.zero		1


	//   ....[31]....
        /*0280*/ 	.word	0x00004760
        /*0284*/ 	.word	0x000000ff
        /*0288*/ 	.word	0x00000000
        /*028c*/ 	.short	0x0101
        /*028e*/ 	.byte	0x04
	.zero		1


	//   ....[32]....
        /*0290*/ 	.word	0x00005100
        /*0294*/ 	.word	0x000000ff
        /*0298*/ 	.word	0x00000000
        /*029c*/ 	.short	0x0101
        /*029e*/ 	.byte	0x04
	.zero		1


	//   ....[33]....
        /*02a0*/ 	.word	0x000057f0
        /*02a4*/ 	.word	0x000000ff
        /*02a8*/ 	.word	0x00000088
        /*02ac*/ 	.short	0x010a
        /*02ae*/ 	.byte	0x04
	.zero		1


	//   ....[34]....
        /*02b0*/ 	.word	0x00005bf0
        /*02b4*/ 	.word	0x000000ff
        /*02b8*/ 	.word	0x00000060
        /*02bc*/ 	.short	0x010a
        /*02be*/ 	.byte	0x04
	.zero		1


	//   ....[35]....
        /*02c0*/ 	.word	0x00005ce0
        /*02c4*/ 	.word	0x000000ff
        /*02c8*/ 	.word	0x00000040
        /*02cc*/ 	.short	0x010b
        /*02ce*/ 	.byte	0x04
	.zero		1


	//   ....[36]....
        /*02d0*/ 	.word	0x00005d40
        /*02d4*/ 	.word	0x000000ff
        /*02d8*/ 	.word	0x00000000
        /*02dc*/ 	.short	0x0101
        /*02de*/ 	.byte	0x05
	.zero		1


	//   ....[37]....
        /*02e0*/ 	.word	0x00005d70
        /*02e4*/ 	.word	0x000000ff
        /*02e8*/ 	.word	0x00000068
        /*02ec*/ 	.short	0x010a
        /*02ee*/ 	.byte	0x04
	.zero		1


	//   ....[38]....
        /*02f0*/ 	.word	0x00005e80
        /*02f4*/ 	.word	0x000000ff
        /*02f8*/ 	.word	0x00000048
        /*02fc*/ 	.short	0x010b
        /*02fe*/ 	.byte	0x04
	.zero		1


	//   ....[39]....
        /*0300*/ 	.word	0x00005ef0
        /*0304*/ 	.word	0x000000ff
        /*0308*/ 	.word	0x00000000
        /*030c*/ 	.short	0x0101
        /*030e*/ 	.byte	0x05
	.zero		1


	//   ....[40]....
        /*0310*/ 	.word	0x00005f20
        /*0314*/ 	.word	0x000000ff
        /*0318*/ 	.word	0x00000070
        /*031c*/ 	.short	0x010a
        /*031e*/ 	.byte	0x04
	.zero		1


	//   ....[41]....
        /*0320*/ 	.word	0x00006020
        /*0324*/ 	.word	0x000000ff
        /*0328*/ 	.word	0x00000050
        /*032c*/ 	.short	0x010b
        /*032e*/ 	.byte	0x04
	.zero		1


	//   ....[42]....
        /*0330*/ 	.word	0x00006080
        /*0334*/ 	.word	0x000000ff
        /*0338*/ 	.word	0x00000000
        /*033c*/ 	.short	0x0101
        /*033e*/ 	.byte	0x05
	.zero		1


	//   ....[43]....
        /*0340*/ 	.word	0x000060b0
        /*0344*/ 	.word	0x000000ff
        /*0348*/ 	.word	0x00000078
        /*034c*/ 	.short	0x010a
        /*034e*/ 	.byte	0x04
	.zero		1


	//   ....[44]....
        /*0350*/ 	.word	0x000061b0
        /*0354*/ 	.word	0x000000ff
        /*0358*/ 	.word	0x00000058
        /*035c*/ 	.short	0x010b
        /*035e*/ 	.byte	0x04
	.zero		1


	//   ....[45]....
        /*0360*/ 	.word	0x000062a0
        /*0364*/ 	.word	0x000000ff
        /*0368*/ 	.word	0x00000000
        /*036c*/ 	.short	0x0101
        /*036e*/ 	.byte	0x04
	.zero		1


	//   ....[46]....
        /*0370*/ 	.word	0x000068e0
        /*0374*/ 	.word	0x00000003
        /*0378*/ 	.word	0x00000060
        /*037c*/ 	.short	0x010a
        /*037e*/ 	.byte	0x3f
	.zero		1


	//   ....[47]....
        /*0380*/ 	.word	0x00006920
        /*0384*/ 	.word	0x00000003
        /*0388*/ 	.word	0x00000068
        /*038c*/ 	.short	0x010a
        /*038e*/ 	.byte	0x3f
	.zero		1


	//   ....[48]....
        /*0390*/ 	.word	0x00006960
        /*0394*/ 	.word	0x00000003
        /*0398*/ 	.word	0x00000070
        /*039c*/ 	.short	0x010a
        /*039e*/ 	.byte	0x3f
	.zero		1


	//   ....[49]....
        /*03a0*/ 	.word	0x000069b0
        /*03a4*/ 	.word	0x00000003
        /*03a8*/ 	.word	0x00000078
        /*03ac*/ 	.short	0x010a
        /*03ae*/ 	.byte	0x3f
	.zero		1


	//   ....[50]....
        /*03b0*/ 	.word	0x00006cd0
        /*03b4*/ 	.word	0x0000000f
        /*03b8*/ 	.word	0x00000020
        /*03bc*/ 	.short	0x010a
        /*03be*/ 	.byte	0x3f
	.zero		1


	//   ....[51]....
        /*03c0*/ 	.word	0x00007090
        /*03c4*/ 	.word	0x00000005
        /*03c8*/ 	.word	0x00000088
        /*03cc*/ 	.short	0x0101
        /*03ce*/ 	.byte	0x3f
	.zero		1


	//   ....[52]....
        /*03d0*/ 	.word	0x000077a0
        /*03d4*/ 	.word	0x00000007
        /*03d8*/ 	.word	0x00000000
        /*03dc*/ 	.short	0x010a
        /*03de*/ 	.byte	0x3f
	.zero		1


	//   ....[53]....
        /*03e0*/ 	.word	0x00007820
        /*03e4*/ 	.word	0x00000006
        /*03e8*/ 	.word	0x00000000
        /*03ec*/ 	.short	0x010a
        /*03ee*/ 	.byte	0x3f
	.zero		1


	//   ....[54]....
        /*03f0*/ 	.word	0x000078b0
        /*03f4*/ 	.word	0x00000007
        /*03f8*/ 	.word	0x00000000
        /*03fc*/ 	.short	0x010a
        /*03fe*/ 	.byte	0x3f
	.zero		1


	//   ....[55]....
        /*0400*/ 	.word	0x00007940
        /*0404*/ 	.word	0x00000005
        /*0408*/ 	.word	0x00000000
        /*040c*/ 	.short	0x010a
        /*040e*/ 	.byte	0x3f
	.zero		1


	//   ....[56]....
        /*0410*/ 	.word	0x000079a0
        /*0414*/ 	.word	0x00000003
        /*0418*/ 	.word	0x00000000
        /*041c*/ 	.short	0x010a
        /*041e*/ 	.byte	0x3f
	.zero		1


	//   ....[57]....
        /*0420*/ 	.word	0x00007a00
        /*0424*/ 	.word	0x00000004
        /*0428*/ 	.word	0x00000000
        /*042c*/ 	.short	0x010a
        /*042e*/ 	.byte	0x3f
	.zero		1


	//   ....[58]....
        /*0430*/ 	.word	0x00007a60
        /*0434*/ 	.word	0x00000005
        /*0438*/ 	.word	0x00000040
        /*043c*/ 	.short	0x010a
        /*043e*/ 	.byte	0x3f
	.zero		1


	//   ....[59]....
        /*0440*/ 	.word	0x00007ab0
        /*0444*/ 	.word	0x00000014
        /*0448*/ 	.word	0x00000040
        /*044c*/ 	.short	0x010a
        /*044e*/ 	.byte	0x3f
	.zero		1


	//   ....[60]....
        /*0450*/ 	.word	0x00007b00
        /*0454*/ 	.word	0x00000014
        /*0458*/ 	.word	0x00000040
        /*045c*/ 	.short	0x010a
        /*045e*/ 	.byte	0x3f
	.zero		1


	//   ....[61]....
        /*0460*/ 	.word	0x00007b50
        /*0464*/ 	.word	0x00000014
        /*0468*/ 	.word	0x00000040
        /*046c*/ 	.short	0x010a
        /*046e*/ 	.byte	0x3f
	.zero		1


	//   ....[62]....
        /*0470*/ 	.word	0x00007bb0
        /*0474*/ 	.word	0x00000003
        /*0478*/ 	.word	0x00000088
        /*047c*/ 	.short	0x010a
        /*047e*/ 	.byte	0x3f
	.zero		1


	//   ....[63]....
        /*0480*/ 	.word	0x00007c10
        /*0484*/ 	.word	0x00000005
        /*0488*/ 	.word	0x00000060
        /*048c*/ 	.short	0x010a
        /*048e*/ 	.byte	0x3f
	.zero		1


	//   ....[64]....
        /*0490*/ 	.word	0x00007c70
        /*0494*/ 	.word	0x00000005
        /*0498*/ 	.word	0x00000068
        /*049c*/ 	.short	0x010a
        /*049e*/ 	.byte	0x3f
	.zero		1


	//   ....[65]....
        /*04a0*/ 	.word	0x00007cd0
        /*04a4*/ 	.word	0x00000005
        /*04a8*/ 	.word	0x00000070
        /*04ac*/ 	.short	0x010a
        /*04ae*/ 	.byte	0x3f
	.zero		1


	//   ....[66]....
        /*04b0*/ 	.word	0x00007d30
        /*04b4*/ 	.word	0x00000005
        /*04b8*/ 	.word	0x00000078
        /*04bc*/ 	.short	0x010a
        /*04be*/ 	.byte	0x3f
	.zero		1


	//   ....[67]....
        /*04c0*/ 	.word	0x00007d80
        /*04c4*/ 	.word	0x00000003
        /*04c8*/ 	.word	0x00000060
        /*04cc*/ 	.short	0x010a
        /*04ce*/ 	.byte	0x3f
	.zero		1


	//   ....[68]....
        /*04d0*/ 	.word	0x00007dd0
        /*04d4*/ 	.word	0x00000003
        /*04d8*/ 	.word	0x00000068
        /*04dc*/ 	.short	0x010a
        /*04de*/ 	.byte	0x3f
	.zero		1


	//   ....[69]....
        /*04e0*/ 	.word	0x00007e20
        /*04e4*/ 	.word	0x00000003
        /*04e8*/ 	.word	0x00000070
        /*04ec*/ 	.short	0x010a
        /*04ee*/ 	.byte	0x3f
	.zero		1


	//   ....[70]....
        /*04f0*/ 	.word	0x00007ef0
        /*04f4*/ 	.word	0x0000000f
        /*04f8*/ 	.word	0x00000020
        /*04fc*/ 	.short	0x010a
        /*04fe*/ 	.byte	0x3f
	.zero		1


	//   ....[71]....
        /*0500*/ 	.word	0x00007fc0
        /*0504*/ 	.word	0x00000007
        /*0508*/ 	.word	0x00000000
        /*050c*/ 	.short	0x010a
        /*050e*/ 	.byte	0x3f
	.zero		1


	//   ....[72]....
        /*0510*/ 	.word	0x00008010
        /*0514*/ 	.word	0x00000006
        /*0518*/ 	.word	0x00000000
        /*051c*/ 	.short	0x010a
        /*051e*/ 	.byte	0x3f
	.zero		1


	//   ....[73]....
        /*0520*/ 	.word	0x00008060
        /*0524*/ 	.word	0x00000007
        /*0528*/ 	.word	0x00000000
        /*052c*/ 	.short	0x010a
        /*052e*/ 	.byte	0x3f
	.zero		1


	//----- nvinfo : EIATTR_NUM_MBARRIERS
	.align		4
.L_38:
        /*0530*/ 	.byte	0x03, 0x38
        /*0532*/ 	.short	0x0012


	//----- nvinfo : EIATTR_EXIT_INSTR_OFFSETS
	.align		4
        /*0534*/ 	.byte	0x04, 0x1c
        /*0536*/ 	.short	(.L_40 - .L_39)


	//   ....[0]....
.L_39:
        /*0538*/ 	.word	0x00007990


	//----- nvinfo : EIATTR_MAX_THREADS
	.align		4
.L_40:
        /*053c*/ 	.byte	0x04, 0x05
        /*053e*/ 	.short	(.L_42 - .L_41)
.L_41:
        /*0540*/ 	.word	0x00000180
        /*0544*/ 	.word	0x00000001
        /*0548*/ 	.word	0x00000001


	//----- nvinfo : EIATTR_CRS_STACK_SIZE
	.align		4
.L_42:
        /*054c*/ 	.byte	0x04, 0x1e
        /*054e*/ 	.short	(.L_44 - .L_43)
.L_43:
        /*0550*/ 	.word	0x00000000


	//----- nvinfo : EIATTR_CBANK_PARAM_SIZE
	.align		4
.L_44:
        /*0554*/ 	.byte	0x03, 0x19
        /*0556*/ 	.short	0x0770


	//----- nvinfo : EIATTR_PARAM_CBANK
	.align		4
        /*0558*/ 	.byte	0x04, 0x0a
        /*055a*/ 	.short	(.L_46 - .L_45)
	.align		4
.L_45:
        /*055c*/ 	.word	index@(.nv.constant0._ZN7cutlass13device_kernelINS_4gemm6kernel13GemmUniversalIN4cute5tupleIJiiiiEEENS1_10collective13CollectiveMmaINS1_34MainloopSm90TmaGmmaWarpSpecializedILi4ENS5_IJNS4_1CILi1EEESB_SB_EEENS1_35KernelTmaWarpSpecializedCooperativeEEENS5_IJNSA_ILi256EEENSA_ILi64EEESG_EEENS_6half_tENS5_IJlSB_lEEESI_SJ_NS4_8TiledMMAINS4_8MMA_AtomIJNS4_4SM904GMMA25MMA_64x64x16_F32F16F16_SSILNSN_5MajorE0ELSP_0ELNSN_7ScaleInE1ELSQ_1EEEEEENS4_6LayoutINS5_IJNSA_ILi2EEESB_SB_EEENS5_IJSB_NSA_ILi0EEESW_EEEEENS5_IJNS4_10UnderscoreESZ_SZ_EEEEENS4_13SM90_TMA_LOADENS4_14ComposedLayoutINS4_7SwizzleILi3ELi4ELi3EEENS4_18smem_ptr_flag_bitsILi16EEENST_INS5_IJNSA_ILi8EEESG_EEENS5_IJSG_SB_EEEEEEEvNS4_8identityES12_S1C_vS1D_EENS_8epilogue10collective18CollectiveEpilogueINS1F_22Sm90TmaWarpSpecializedILi4ELi2ELi16ELb1ELb0EEEJSH_NS5_IJNSA_ILi128EEENSA_ILi32EEEEEESI_SJ_SI_SJ_NS1F_6fusion15FusionCallbacksIS1J_NS1N_17LinearCombinationISI_fSI_fLNS_15FloatRoundStyleE2EEESH_S1M_JEEES12_NS13_INS14_ILi2ELi4ELi3EEES17_NST_INS5_IJS18_S1L_EEENS5_IJS1L_SB_EEEEEEENS4_17SM75_U32x4_LDSM_NENS4_14SM90_TMA_STOREES1X_NS4_17SM90_U32x4_STSM_NENS4_9Copy_AtomIJS20_SI_EEEvEEEvvEEEEvNT_6ParamsE)
        /*0560*/ 	.short	0x0210
        /*0562*/ 	.short	0x0770


	//----- nvinfo : EIATTR_SW_WAR
	.align		4
.L_46:
        /*0564*/ 	.byte	0x04, 0x36
        /*0566*/ 	.short	(.L_48 - .L_47)
.L_47:
        /*0568*/ 	.word	0x00000008
.L_48:


//--------------------- .nv.callgraph             --------------------------
	.section	.nv.callgraph,"",@"SHT_CUDA_CALLGRAPH"
	.align	4
	.sectionentsize	8
	.align		4
        /*0000*/ 	.word	0x00000000
	.align		4
        /*0004*/ 	.word	0xffffffff
	.align		4
        /*0008*/ 	.word	index@(_ZN7cutlass13device_kernelINS_4gemm6kernel13GemmUniversalIN4cute5tupleIJiiiiEEENS1_10collective13CollectiveMmaINS1_34MainloopSm90TmaGmmaWarpSpecializedILi4ENS5_IJNS4_1CILi1EEESB_SB_EEENS1_35KernelTmaWarpSpecializedCooperativeEEENS5_IJNSA_ILi256EEENSA_ILi64EEESG_EEENS_6half_tENS5_IJlSB_lEEESI_SJ_NS4_8TiledMMAINS4_8MMA_AtomIJNS4_4SM904GMMA25MMA_64x64x16_F32F16F16_SSILNSN_5MajorE0ELSP_0ELNSN_7ScaleInE1ELSQ_1EEEEEENS4_6LayoutINS5_IJNSA_ILi2EEESB_SB_EEENS5_IJSB_NSA_ILi0EEESW_EEEEENS5_IJNS4_10UnderscoreESZ_SZ_EEEEENS4_13SM90_TMA_LOADENS4_14ComposedLayoutINS4_7SwizzleILi3ELi4ELi3EEENS4_18smem_ptr_flag_bitsILi16EEENST_INS5_IJNSA_ILi8EEESG_EEENS5_IJSG_SB_EEEEEEEvNS4_8identityES12_S1C_vS1D_EENS_8epilogue10collective18CollectiveEpilogueINS1F_22Sm90TmaWarpSpecializedILi4ELi2ELi16ELb1ELb0EEEJSH_NS5_IJNSA_ILi128EEENSA_ILi32EEEEEESI_SJ_SI_SJ_NS1F_6fusion15FusionCallbacksIS1J_NS1N_17LinearCombinationISI_fSI_fLNS_15FloatRoundStyleE2EEESH_S1M_JEEES12_NS13_INS14_ILi2ELi4ELi3EEES17_NST_INS5_IJS18_S1L_EEENS5_IJS1L_SB_EEEEEEENS4_17SM75_U32x4_LDSM_NENS4_14SM90_TMA_STOREES1X_NS4_17SM90_U32x4_STSM_NENS4_9Copy_AtomIJS20_SI_EEEvEEEvvEEEEvNT_6ParamsE)
	.align		4
        /*000c*/ 	.word	index@(__assertfail)
	.align		4
        /*0010*/ 	.word	0x00000000
	.align		4
        /*0014*/ 	.word	0xfffffffe
	.align		4
        /*0018*/ 	.word	0x00000000
	.align		4
        /*001c*/ 	.word	0xfffffffd
	.align		4
        /*0020*/ 	.word	0x00000000
	.align		4
        /*0024*/ 	.word	0xfffffffc


//--------------------- .nv.constant4             --------------------------
	.section	.nv.constant4,"a",@progbits
	.align	8
	.align		8
.nv.constant4:
        /*0000*/ 	.dword	__assertfail
	.align		8
        /*0008*/ 	.dword	__unnamed_1
	.align		8
        /*0010*/ 	.dword	__unnamed_2
	.align		8
        /*0018*/ 	.dword	_ZN39_INTERNAL_0defab6e_4_k_cu_b9491c8c_38464cuda3std3__45__cpo5beginE
	.align		8
        /*0020*/ 	.dword	_ZN39_INTERNAL_0defab6e_4_k_cu_b9491c8c_38464cuda3std3__45__cpo3endE
	.align		8
        /*0028*/ 	.dword	_ZN39_INTERNAL_0defab6e_4_k_cu_b9491c8c_38464cuda3std3__45__cpo6cbeginE
	.align		8
        /*0030*/ 	.dword	_ZN39_INTERNAL_0defab6e_4_k_cu_b9491c8c_38464cuda3std3__45__cpo4cendE
	.align		8
        /*0038*/ 	.dword	_ZN39_INTERNAL_0defab6e_4_k_cu_b9491c8c_38464cuda3std3__441_GLOBAL__N__0defab6e_4_k_cu_b9491c8c_38466ignoreE
	.align		8
        /*0040*/ 	.dword	_ZN39_INTERNAL_0defab6e_4_k_cu_b9491c8c_38464cuda3std3__419piecewise_constructE
	.align		8
        /*0048*/ 	.dword	_ZN39_INTERNAL_0defab6e_4_k_cu_b9491c8c_38464cuda3std3__48in_placeE
	.align		8
        /*0050*/ 	.dword	_ZN39_INTERNAL_0defab6e_4_k_cu_b9491c8c_38464cuda3std6ranges3__45__cpo4swapE
	.align		8
        /*0058*/ 	.dword	_ZN39_INTERNAL_0defab6e_4_k_cu_b9491c8c_38464cuda3std6ranges3__45__cpo9iter_moveE
	.align		8
        /*0060*/ 	.dword	_ZN39_INTERNAL_0defab6e_4_k_cu_b9491c8c_38464cute7productE
	.align		8
        /*0068*/ 	.dword	_ZN39_INTERNAL_0defab6e_4_k_cu_b9491c8c_38464cute1_E
	.align		8
        /*0070*/ 	.dword	$str$22
	.align		8
        /*0078*/ 	.dword	$str$23
	.align		8
        /*0080*/ 	.dword	$str$26
	.align		8
        /*0088*/ 	.dword	$str$27


//--------------------- .text._ZN7cutlass13device_kernelINS_4gemm6kernel13GemmUniversalIN4cute5tupleIJiiiiEEENS1_10collective13CollectiveMmaINS1_34MainloopSm90TmaGmmaWarpSpecializedILi4ENS5_IJNS4_1CILi1EEESB_SB_EEENS1_35KernelTmaWarpSpecializedCooperativeEEENS5_IJNSA_ILi256EEENSA_ILi64EEESG_EEENS_6half_tENS5_IJlSB_lEEESI_SJ_NS4_8TiledMMAINS4_8MMA_AtomIJNS4_4SM904GMMA25MMA_64x64x16_F32F16F16_SSILNSN_5MajorE0ELSP_0ELNSN_7ScaleInE1ELSQ_1EEEEEENS4_6LayoutINS5_IJNSA_ILi2EEESB_SB_EEENS5_IJSB_NSA_ILi0EEESW_EEEEENS5_IJNS4_10UnderscoreESZ_SZ_EEEEENS4_13SM90_TMA_LOADENS4_14ComposedLayoutINS4_7SwizzleILi3ELi4ELi3EEENS4_18smem_ptr_flag_bitsILi16EEENST_INS5_IJNSA_ILi8EEESG_EEENS5_IJSG_SB_EEEEEEEvNS4_8identityES12_S1C_vS1D_EENS_8epilogue10collective18CollectiveEpilogueINS1F_22Sm90TmaWarpSpecializedILi4ELi2ELi16ELb1ELb0EEEJSH_NS5_IJNSA_ILi128EEENSA_ILi32EEEEEESI_SJ_SI_SJ_NS1F_6fusion15FusionCallbacksIS1J_NS1N_17LinearCombinationISI_fSI_fLNS_15FloatRoundStyleE2EEESH_S1M_JEEES12_NS13_INS14_ILi2ELi4ELi3EEES17_NST_INS5_IJS18_S1L_EEENS5_IJS1L_SB_EEEEEEENS4_17SM75_U32x4_LDSM_NENS4_14SM90_TMA_STOREES1X_NS4_17SM90_U32x4_STSM_NENS4_9Copy_AtomIJS20_SI_EEEvEEEvvEEEEvNT_6ParamsE --------------------------
	.section	.text._ZN7cutlass13device_kernelINS_4gemm6kernel13GemmUniversalIN4cute5tupleIJiiiiEEENS1_10collective13CollectiveMmaINS1_34MainloopSm90TmaGmmaWarpSpecializedILi4ENS5_IJNS4_1CILi1EEESB_SB_EEENS1_35KernelTmaWarpSpecializedCooperativeEEENS5_IJNSA_ILi256EEENSA_ILi64EEESG_EEENS_6half_tENS5_IJlSB_lEEESI_SJ_NS4_8TiledMMAINS4_8MMA_AtomIJNS4_4SM904GMMA25MMA_64x64x16_F32F16F16_SSILNSN_5MajorE0ELSP_0ELNSN_7ScaleInE1ELSQ_1EEEEEENS4_6LayoutINS5_IJNSA_ILi2EEESB_SB_EEENS5_IJSB_NSA_ILi0EEESW_EEEEENS5_IJNS4_10UnderscoreESZ_SZ_EEEEENS4_13SM90_TMA_LOADENS4_14ComposedLayoutINS4_7SwizzleILi3ELi4ELi3EEENS4_18smem_ptr_flag_bitsILi16EEENST_INS5_IJNSA_ILi8EEESG_EEENS5_IJSG_SB_EEEEEEEvNS4_8identityES12_S1C_vS1D_EENS_8epilogue10collective18CollectiveEpilogueINS1F_22Sm90TmaWarpSpecializedILi4ELi2ELi16ELb1ELb0EEEJSH_NS5_IJNSA_ILi128EEENSA_ILi32EEEEEESI_SJ_SI_SJ_NS1F_6fusion15FusionCallbacksIS1J_NS1N_17LinearCombinationISI_fSI_fLNS_15FloatRoundStyleE2EEESH_S1M_JEEES12_NS13_INS14_ILi2ELi4ELi3EEES17_NST_INS5_IJS18_S1L_EEENS5_IJS1L_SB_EEEEEEENS4_17SM75_U32x4_LDSM_NENS4_14SM90_TMA_STOREES1X_NS4_17SM90_U32x4_STSM_NENS4_9Copy_AtomIJS20_SI_EEEvEEEvvEEEEvNT_6ParamsE,"ax",@progbits
	.align	128
.text._ZN7cutlass13device_kernelINS_4gemm6kernel13GemmUniversalIN4cute5tupleIJiiiiEEENS1_10collective13CollectiveMmaINS1_34MainloopSm90TmaGmmaWarpSpecializedILi4ENS5_IJNS4_1CILi1EEESB_SB_EEENS1_35KernelTmaWarpSpecializedCooperativeEEENS5_IJNSA_ILi256EEENSA_ILi64EEESG_EEENS_6half_tENS5_IJlSB_lEEESI_SJ_NS4_8TiledMMAINS4_8MMA_AtomIJNS4_4SM904GMMA25MMA_64x64x16_F32F16F16_SSILNSN_5MajorE0ELSP_0ELNSN_7ScaleInE1ELSQ_1EEEEEENS4_6LayoutINS5_IJNSA_ILi2EEESB_SB_EEENS5_IJSB_NSA_ILi0EEESW_EEEEENS5_IJNS4_10UnderscoreESZ_SZ_EEEEENS4_13SM90_TMA_LOADENS4_14ComposedLayoutINS4_7SwizzleILi3ELi4ELi3EEENS4_18smem_ptr_flag_bitsILi16EEENST_INS5_IJNSA_ILi8EEESG_EEENS5_IJSG_SB_EEEEEEEvNS4_8identityES12_S1C_vS1D_EENS_8epilogue10collective18CollectiveEpilogueINS1F_22Sm90TmaWarpSpecializedILi4ELi2ELi16ELb1ELb0EEEJSH_NS5_IJNSA_ILi128EEENSA_ILi32EEEEEESI_SJ_SI_SJ_NS1F_6fusion15FusionCallbacksIS1J_NS1N_17LinearCombinationISI_fSI_fLNS_15FloatRoundStyleE2EEESH_S1M_JEEES12_NS13_INS14_ILi2ELi4ELi3EEES17_NST_INS5_IJS18_S1L_EEENS5_IJS1L_SB_EEEEEEENS4_17SM75_U32x4_LDSM_NENS4_14SM90_TMA_STOREES1X_NS4_17SM90_U32x4_STSM_NENS4_9Copy_AtomIJS20_SI_EEEvEEEvvEEEEvNT_6ParamsE:
        .type           _ZN7cutlass13device_kernelINS_4gemm6kernel13GemmUniversalIN4cute5tupleIJiiiiEEENS1_10collective13CollectiveMmaINS1_34MainloopSm90TmaGmmaWarpSpecializedILi4ENS5_IJNS4_1CILi1EEESB_SB_EEENS1_35KernelTmaWarpSpecializedCooperativeEEENS5_IJNSA_ILi256EEENSA_ILi64EEESG_EEENS_6half_tENS5_IJlSB_lEEESI_SJ_NS4_8TiledMMAINS4_8MMA_AtomIJNS4_4SM904GMMA25MMA_64x64x16_F32F16F16_SSILNSN_5MajorE0ELSP_0ELNSN_7ScaleInE1ELSQ_1EEEEEENS4_6LayoutINS5_IJNSA_ILi2EEESB_SB_EEENS5_IJSB_NSA_ILi0EEESW_EEEEENS5_IJNS4_10UnderscoreESZ_SZ_EEEEENS4_13SM90_TMA_LOADENS4_14ComposedLayoutINS4_7SwizzleILi3ELi4ELi3EEENS4_18smem_ptr_flag_bitsILi16EEENST_INS5_IJNSA_ILi8EEESG_EEENS5_IJSG_SB_EEEEEEEvNS4_8identityES12_S1C_vS1D_EENS_8epilogue10collective18CollectiveEpilogueINS1F_22Sm90TmaWarpSpecializedILi4ELi2ELi16ELb1ELb0EEEJSH_NS5_IJNSA_ILi128EEENSA_ILi32EEEEEESI_SJ_SI_SJ_NS1F_6fusion15FusionCallbacksIS1J_NS1N_17LinearCombinationISI_fSI_fLNS_15FloatRoundStyleE2EEESH_S1M_JEEES12_NS13_INS14_ILi2ELi4ELi3EEES17_NST_INS5_IJS18_S1L_EEENS5_IJS1L_SB_EEEEEEENS4_17SM75_U32x4_LDSM_NENS4_14SM90_TMA_STOREES1X_NS4_17SM90_U32x4_STSM_NENS4_9Copy_AtomIJS20_SI_EEEvEEEvvEEEEvNT_6ParamsE,@function
        .size           _ZN7cutlass13device_kernelINS_4gemm6kernel13GemmUniversalIN4cute5tupleIJiiiiEEENS1_10collective13CollectiveMmaINS1_34MainloopSm90TmaGmmaWarpSpecializedILi4ENS5_IJNS4_1CILi1EEESB_SB_EEENS1_35KernelTmaWarpSpecializedCooperativeEEENS5_IJNSA_ILi256EEENSA_ILi64EEESG_EEENS_6half_tENS5_IJlSB_lEEESI_SJ_NS4_8TiledMMAINS4_8MMA_AtomIJNS4_4SM904GMMA25MMA_64x64x16_F32F16F16_SSILNSN_5MajorE0ELSP_0ELNSN_7ScaleInE1ELSQ_1EEEEEENS4_6LayoutINS5_IJNSA_ILi2EEESB_SB_EEENS5_IJSB_NSA_ILi0EEESW_EEEEENS5_IJNS4_10UnderscoreESZ_SZ_EEEEENS4_13SM90_TMA_LOADENS4_14ComposedLayoutINS4_7SwizzleILi3ELi4ELi3EEENS4_18smem_ptr_flag_bitsILi16EEENST_INS5_IJNSA_ILi8EEESG_EEENS5_IJSG_SB_EEEEEEEvNS4_8identityES12_S1C_vS1D_EENS_8epilogue10collective18CollectiveEpilogueINS1F_22Sm90TmaWarpSpecializedILi4ELi2ELi16ELb1ELb0EEEJSH_NS5_IJNSA_ILi128EEENSA_ILi32EEEEEESI_SJ_SI_SJ_NS1F_6fusion15FusionCallbacksIS1J_NS1N_17LinearCombinationISI_fSI_fLNS_15FloatRoundStyleE2EEESH_S1M_JEEES12_NS13_INS14_ILi2ELi4ELi3EEES17_NST_INS5_IJS18_S1L_EEENS5_IJS1L_SB_EEEEEEENS4_17SM75_U32x4_LDSM_NENS4_14SM90_TMA_STOREES1X_NS4_17SM90_U32x4_STSM_NENS4_9Copy_AtomIJS20_SI_EEEvEEEvvEEEEvNT_6ParamsE,(.L_x_186 - _ZN7cutlass13device_kernelINS_4gemm6kernel13GemmUniversalIN4cute5tupleIJiiiiEEENS1_10collective13CollectiveMmaINS1_34MainloopSm90TmaGmmaWarpSpecializedILi4ENS5_IJNS4_1CILi1EEESB_SB_EEENS1_35KernelTmaWarpSpecializedCooperativeEEENS5_IJNSA_ILi256EEENSA_ILi64EEESG_EEENS_6half_tENS5_IJlSB_lEEESI_SJ_NS4_8TiledMMAINS4_8MMA_AtomIJNS4_4SM904GMMA25MMA_64x64x16_F32F16F16_SSILNSN_5MajorE0ELSP_0ELNSN_7ScaleInE1ELSQ_1EEEEEENS4_6LayoutINS5_IJNSA_ILi2EEESB_SB_EEENS5_IJSB_NSA_ILi0EEESW_EEEEENS5_IJNS4_10UnderscoreESZ_SZ_EEEEENS4_13SM90_TMA_LOADENS4_14ComposedLayoutINS4_7SwizzleILi3ELi4ELi3EEENS4_18smem_ptr_flag_bitsILi16EEENST_INS5_IJNSA_ILi8EEESG_EEENS5_IJSG_SB_EEEEEEEvNS4_8identityES12_S1C_vS1D_EENS_8epilogue10collective18CollectiveEpilogueINS1F_22Sm90TmaWarpSpecializedILi4ELi2ELi16ELb1ELb0EEEJSH_NS5_IJNSA_ILi128EEENSA_ILi32EEEEEESI_SJ_SI_SJ_NS1F_6fusion15FusionCallbacksIS1J_NS1N_17LinearCombinationISI_fSI_fLNS_15FloatRoundStyleE2EEESH_S1M_JEEES12_NS13_INS14_ILi2ELi4ELi3EEES17_NST_INS5_IJS18_S1L_EEENS5_IJS1L_SB_EEEEEEENS4_17SM75_U32x4_LDSM_NENS4_14SM90_TMA_STOREES1X_NS4_17SM90_U32x4_STSM_NENS4_9Copy_AtomIJS20_SI_EEEvEEEvvEEEEvNT_6ParamsE)
        .other          _ZN7cutlass13device_kernelINS_4gemm6kernel13GemmUniversalIN4cute5tupleIJiiiiEEENS1_10collective13CollectiveMmaINS1_34MainloopSm90TmaGmmaWarpSpecializedILi4ENS5_IJNS4_1CILi1EEESB_SB_EEENS1_35KernelTmaWarpSpecializedCooperativeEEENS5_IJNSA_ILi256EEENSA_ILi64EEESG_EEENS_6half_tENS5_IJlSB_lEEESI_SJ_NS4_8TiledMMAINS4_8MMA_AtomIJNS4_4SM904GMMA25MMA_64x64x16_F32F16F16_SSILNSN_5MajorE0ELSP_0ELNSN_7ScaleInE1ELSQ_1EEEEEENS4_6LayoutINS5_IJNSA_ILi2EEESB_SB_EEENS5_IJSB_NSA_ILi0EEESW_EEEEENS5_IJNS4_10UnderscoreESZ_SZ_EEEEENS4_13SM90_TMA_LOADENS4_14ComposedLayoutINS4_7SwizzleILi3ELi4ELi3EEENS4_18smem_ptr_flag_bitsILi16EEENST_INS5_IJNSA_ILi8EEESG_EEENS5_IJSG_SB_EEEEEEEvNS4_8identityES12_S1C_vS1D_EENS_8epilogue10collective18CollectiveEpilogueINS1F_22Sm90TmaWarpSpecializedILi4ELi2ELi16ELb1ELb0EEEJSH_NS5_IJNSA_ILi128EEENSA_ILi32EEEEEESI_SJ_SI_SJ_NS1F_6fusion15FusionCallbacksIS1J_NS1N_17LinearCombinationISI_fSI_fLNS_15FloatRoundStyleE2EEESH_S1M_JEEES12_NS13_INS14_ILi2ELi4ELi3EEES17_NST_INS5_IJS18_S1L_EEENS5_IJS1L_SB_EEEEEEENS4_17SM75_U32x4_LDSM_NENS4_14SM90_TMA_STOREES1X_NS4_17SM90_U32x4_STSM_NENS4_9Copy_AtomIJS20_SI_EEEvEEEvvEEEEvNT_6ParamsE,@"STO_CUDA_ENTRY STV_DEFAULT"
_ZN7cutlass13device_kernelINS_4gemm6kernel13GemmUniversalIN4cute5tupleIJiiiiEEENS1_10collective13CollectiveMmaINS1_34MainloopSm90TmaGmmaWarpSpecializedILi4ENS5_IJNS4_1CILi1EEESB_SB_EEENS1_35KernelTmaWarpSpecializedCooperativeEEENS5_IJNSA_ILi256EEENSA_ILi64EEESG_EEENS_6half_tENS5_IJlSB_lEEESI_SJ_NS4_8TiledMMAINS4_8MMA_AtomIJNS4_4SM904GMMA25MMA_64x64x16_F32F16F16_SSILNSN_5MajorE0ELSP_0ELNSN_7ScaleInE1ELSQ_1EEEEEENS4_6LayoutINS5_IJNSA_ILi2EEESB_SB_EEENS5_IJSB_NSA_ILi0EEESW_EEEEENS5_IJNS4_10UnderscoreESZ_SZ_EEEEENS4_13SM90_TMA_LOADENS4_14ComposedLayoutINS4_7SwizzleILi3ELi4ELi3EEENS4_18smem_ptr_flag_bitsILi16EEENST_INS5_IJNSA_ILi8EEESG_EEENS5_IJSG_SB_EEEEEEEvNS4_8identityES12_S1C_vS1D_EENS_8epilogue10collective18CollectiveEpilogueINS1F_22Sm90TmaWarpSpecializedILi4ELi2ELi16ELb1ELb0EEEJSH_NS5_IJNSA_ILi128EEENSA_ILi32EEEEEESI_SJ_SI_SJ_NS1F_6fusion15FusionCallbacksIS1J_NS1N_17LinearCombinationISI_fSI_fLNS_15FloatRoundStyleE2EEESH_S1M_JEEES12_NS13_INS14_ILi2ELi4ELi3EEES17_NST_INS5_IJS18_S1L_EEENS5_IJS1L_SB_EEEEEEENS4_17SM75_U32x4_LDSM_NENS4_14SM90_TMA_STOREES1X_NS4_17SM90_U32x4_STSM_NENS4_9Copy_AtomIJS20_SI_EEEvEEEvvEEEEvNT_6ParamsE:
[----:B------:R-:W1:Y:S01]  /*0000*/  LDC R1, c[0x0][0x28] ;  /* 0x00000a00ff017b82 */ /* 0x000e620000000800 */
[----:B------:R-:W2:Y:S07]  /*0010*/  S2R R18, SR_TID.X ;  /* 0x0000000000127919 */ /* 0x000eae0000002100 */
[----:B------:R-:W3:Y:S01]  /*0020*/  LDC.64 R4, c[0x0][0x588] ;  /* 0x00016200ff047b82 */ /* 0x000ee20000000a00 */
[----:B------:R-:W-:Y:S01]  /*0030*/  ELECT P0, URZ, PT ;  /* 0x00000000003f782f */ /* 0x000fe20003800000 */
[----:B------:R-:W-:Y:S01]  /*0040*/  BSSY B0, `(.L_x_0) ;  /* 0x0000016000007945 */ /* 0x000fe20003800000 */
[----:B--2---:R-:W-:-:S02]  /*0050*/  SHF.R.U32.HI R11, RZ, 0x5, R18 ;  /* 0x00000005ff0b7819 */ /* 0x004fc40000011612 */
[----:B------:R-:W-:-:S03]  /*0060*/  SHF.R.U32.HI R2, RZ, 0x7, R18 ;  /* 0x00000007ff027819 */ /* 0x000fc60000011612 */
[----:B------:R-:W2:Y:S04]  /*0070*/  SHFL.IDX PT, R0, R11, RZ, 0x1f ;  /* 0x00001fff0b007589 */ /* 0x000ea800000e0000 */
[----:B------:R4:W1:Y:S01]  /*0080*/  SHFL.IDX PT, R9, R2, RZ, 0x1f ;  /* 0x00001fff02097589 */ /* 0x00086200000e0000 */
[----:B--2---:R-:W-:Y:S02]  /*0090*/  ISETP.NE.OR P0, PT, R0, RZ, !P0 ;  /* 0x000000ff0000720c */ /* 0x004fe40004705670 */
[----:B------:R-:W-:-:S11]  /*00a0*/  SHF.R.S32.HI R3, RZ, 0x1f, R0 ;  /* 0x0000001fff037819 */ /* 0x000fd60000011400 */
[----:B-1-34-:R-:W-:Y:S05]  /*00b0*/  @P0 BRA `(.L_x_1) ;  /* 0x0000000000380947 */ /* 0x01afea0003800000 */
[----:B------:R-:W-:Y:S02]  /*00c0*/  ULDC.64 UR4, c[0x0][0x198] ;  /* 0x0000660000047ab9 */ /* 0x000fe40000000a00 */
[----:B------:R-:W-:Y:S02]  /*00d0*/  UIADD3 UR6, UP0, UR4, 0xf0, URZ ;  /* 0x000000f004067890 */ /* 0x000fe4000ff1e03f */
[----:B------:R-:W-:Y:S02]  /*00e0*/  UIADD3 UR8, UP1, UR4, 0x1f0, URZ ;  /* 0x000001f004087890 */ /* 0x000fe4000ff3e03f */
[----:B------:R-:W-:Y:S02]  /*00f0*/  UIADD3 UR10, UP2, UR4, 0x3f0, URZ ;  /* 0x000003f0040a7890 */ /* 0x000fe4000ff5e03f */
[----:B------:R-:W-:Y:S02]  /*0100*/  UIADD3 UR4, UP3, UR4, 0x4f0, URZ ;  /* 0x000004f004047890 */ /* 0x000fe4000ff7e03f */
[----:B------:R-:W-:-:S02]  /*0110*/  UIADD3.X UR7, URZ, UR5, URZ, UP0, !UPT ;  /* 0x000000053f077290 */ /* 0x000fc400087fe43f */
[----:B------:R-:W-:Y:S02]  /*0120*/  UIADD3.X UR9, URZ, UR5, URZ, UP1, !UPT ;  /* 0x000000053f097290 */ /* 0x000fe40008ffe43f */
[----:B------:R-:W-:Y:S02]  /*0130*/  UIADD3.X UR11, URZ, UR5, URZ, UP2, !UPT ;  /* 0x000000053f0b7290 */ /* 0x000fe400097fe43f */
[----:B------:R-:W-:-:S03]  /*0140*/  UIADD3.X UR5, URZ, UR5, URZ, UP3, !UPT ;  /* 0x000000053f057290 */ /* 0x000fc60009ffe43f */
[----:B------:R1:W-:Y:S02]  /*0150*/  UTMACCTL.PF [UR6] ;  /* 0x00000000060079b9 */ /* 0x0003e40008040000 */
[----:B------:R1:W-:Y:S02]  /*0160*/  UTMACCTL.PF [UR8] ;  /* 0x00000000080079b9 */ /* 0x0003e40008040000 */
[----:B------:R1:W-:Y:S02]  /*0170*/  UTMACCTL.PF [UR10] ;  /* 0x000000000a0079b9 */ /* 0x0003e40008040000 */
[----:B------:R1:W-:Y:S02]  /*0180*/  UTMACCTL.PF [UR4] ;  /* 0x00000000040079b9 */ /* 0x0003e40008040000 */
[----:B-1----:R-:W-:Y:S01]  /*0190*/  NOP ;  /* 0x0000000000007918 */ /* 0x002fe20000000000 */
.L_x_1:
[----:B------:R-:W-:Y:S05]  /*01a0*/  BSYNC B0 ;  /* 0x0000000000007941 */ /* 0x000fea0003800000 */
.L_x_0:
[----:B------:R-:W-:Y:S01]  /*01b0*/  ULDC.64 UR4, c[0x0][0x590] ;  /* 0x0001640000047ab9 */ /* 0x000fe20000000a00 */
[----:B------:R-:W-:Y:S01]  /*01c0*/  LEA.HI R3, R3, R0, RZ, 0x2 ;  /* 0x0000000003037211 */ /* 0x000fe200078f10ff */
[----:B------:R-:W-:Y:S01]  /*01d0*/  ULDC.64 UR42, c[0x0][0x208] ;  /* 0x00008200002a7ab9 */ /* 0x000fe20000000a00 */
[----:B------:R-:W-:Y:S01]  /*01e0*/  ISETP.NE.U32.AND P1, PT, RZ, UR4, PT ;  /* 0x00000004ff007c0c */ /* 0x000fe2000bf25070 */
[----:B------:R-:W-:Y:S01]  /*01f0*/  IMAD.MOV.U32 R6, RZ, RZ, R4 ;  /* 0x000000ffff067224 */ /* 0x000fe200078e0004 */
[----:B------:R-:W-:Y:S01]  /*0200*/  LOP3.LUT R3, R3, 0xfffffffc, RZ, 0xc0, !PT ;  /* 0xfffffffc03037812 */ /* 0x000fe200078ec0ff */
[----:B------:R-:W-:Y:S01]  /*0210*/  IMAD.MOV.U32 R7, RZ, RZ, R5 ;  /* 0x000000ffff077224 */ /* 0x000fe200078e0005 */
[----:B------:R-:W-:Y:S02]  /*0220*/  ISETP.NE.AND.EX P2, PT, RZ, UR5, PT, P1 ;  /* 0x00000005ff007c0c */ /* 0x000fe4000bf45310 */
[----:B------:R-:W-:Y:S01]  /*0230*/  PRMT R2, RZ, 0x7610, R2 ;  /* 0x00007610ff027816 */ /* 0x000fe20000000002 */
[----:B------:R-:W-:-:S10]  /*0240*/  IMAD.IADD R0, R0, 0x1, -R3 ;  /* 0x0000000100007824 */ /* 0x000fd400078e0a03 */
[----:B------:R-:W-:Y:S05]  /*0250*/  @P2 BRA `(.L_x_2) ;  /* 0x0000000000302947 */ /* 0x000fea0003800000 */
[----:B------:R-:W-:Y:S02]  /*0260*/  ULDC.64 UR6, c[0x0][0x588] ;  /* 0x0001620000067ab9 */ /* 0x000fe40000000a00 */
[----:B------:R-:W-:-:S04]  /*0270*/  ISETP.NE.U32.AND P0, PT, RZ, UR6, PT ;  /* 0x00000006ff007c0c */ /* 0x000fc8000bf05070 */
[----:B------:R-:W-:-:S13]  /*0280*/  ISETP.NE.AND.EX P0, PT, RZ, UR7, PT, P0 ;  /* 0x00000007ff007c0c */ /* 0x000fda000bf05300 */
[----:B------:R-:W-:Y:S05]  /*0290*/  @!P0 BRA `(.L_x_3) ;  /* 0x0000000000108947 */ /* 0x000fea0003800000 */
[----:B------:R-:W2:Y:S02]  /*02a0*/  LDG.E R2, desc[UR42][R6.64] ;  /* 0x0000002a06027981 */ /* 0x000ea4000c1e1900 */
[----:B--2---:R-:W-:Y:S01]  /*02b0*/  FSETP.NEU.AND P3, PT, R2, RZ, PT ;  /* 0x000000ff0200720b */ /* 0x004fe20003f6d000 */
[----:B------:R-:W-:Y:S01]  /*02c0*/  IMAD.MOV.U32 R2, RZ, RZ, 0x1 ;  /* 0x00000001ff027424 */ /* 0x000fe200078e00ff */
[----:B------:R-:W-:Y:S11]  /*02d0*/  BRA `(.L_x_2) ;  /* 0x0000000000107947 */ /* 0x000ff60003800000 */
.L_x_3:
[----:B------:R-:W-:Y:S01]  /*02e0*/  ULDC UR6, c[0x0][0x580] ;  /* 0x0001600000067ab9 */ /* 0x000fe20000000800 */
[----:B------:R-:W-:Y:S01]  /*02f0*/  IMAD.MOV.U32 R2, RZ, RZ, 0x1 ;  /* 0x00000001ff027424 */ /* 0x000fe200078e00ff */
[----:B------:R-:W-:Y:S02]  /*0300*/  FSETP.NEU.AND P3, PT, RZ, UR6, PT ;  /* 0x00000006ff007c0b */ /* 0x000fe4000bf6d000 */
[----:B------:R-:W-:-:S11]  /*0310*/  CS2R R6, SRZ ;  /* 0x0000000000067805 */ /* 0x000fd6000001ff00 */
.L_x_2:
[----:B------:R-:W-:Y:S01]  /*0320*/  ISETP.NE.U32.AND P0, PT, R6, RZ, PT ;  /* 0x000000ff0600720c */ /* 0x000fe20003f05070 */
[----:B------:R-:W-:Y:S01]  /*0330*/  IMAD.MOV.U32 R3, RZ, RZ, 0x1 ;  /* 0x00000001ff037424 */ /* 0x000fe200078e00ff */
[----:B------:R-:W-:Y:S02]  /*0340*/  ISETP.NE.AND.EX P1, PT, RZ, UR5, PT, P1 ;  /* 0x00000005ff007c0c */ /* 0x000fe4000bf25310 */
[----:B------:R-:W-:-:S13]  /*0350*/  ISETP.NE.AND.EX P0, PT, R7, RZ, PT, P0 ;  /* 0x000000ff0700720c */ /* 0x000fda0003f05300 */
[----:B------:R-:W-:Y:S05]  /*0360*/  @P0 BRA P1, `(.L_x_4) ;  /* 0x0000000000300947 */ /* 0x000fea0000800000 */
[----:B------:R-:W-:Y:S02]  /*0370*/  ISETP.NE.U32.AND P1, PT, RZ, UR4, PT ;  /* 0x00000004ff007c0c */ /* 0x000fe4000bf25070 */
[----:B------:R-:W-:Y:S02]  /*0380*/  ISETP.NE.U32.AND P0, PT, R6, RZ, PT ;  /* 0x000000ff0600720c */ /* 0x000fe40003f05070 */
[----:B------:R-:W-:Y:S02]  /*0390*/  ISETP.NE.AND.EX P1, PT, RZ, UR5, PT, P1 ;  /* 0x00000005ff007c0c */ /* 0x000fe4000bf25310 */
[----:B------:R-:W-:Y:S02]  /*03a0*/  PRMT R2, R2, 0x9910, RZ ;  /* 0x0000991002027816 */ /* 0x000fe400000000ff */
[----:B------:R-:W-:Y:S02]  /*03b0*/  ISETP.NE.AND.EX P0, PT, R7, RZ, PT, P0 ;  /* 0x000000ff0700720c */ /* 0x000fe40003f05300 */
[----:B------:R-:W-:-:S02]  /*03c0*/  ISETP.NE.AND P4, PT, R2, RZ, PT ;  /* 0x000000ff0200720c */ /* 0x000fc40003f85270 */
[----:B------:R-:W-:Y:S02]  /*03d0*/  SEL R3, RZ, 0xffffffff, P3 ;  /* 0xffffffffff037807 */ /* 0x000fe40001800000 */
[----:B------:R-:W-:-:S04]  /*03e0*/  SEL R2, RZ, 0xffffffff, P0 ;  /* 0xffffffffff027807 */ /* 0x000fc80000000000 */
[----:B------:R-:W-:-:S04]  /*03f0*/  @P1 SEL R3, R2, R3, !P4 ;  /* 0x0000000302031207 */ /* 0x000fc80006000000 */
[----:B------:R-:W-:-:S04]  /*0400*/  LOP3.LUT R3, R3, 0x1, RZ, 0xc0, !PT ;  /* 0x0000000103037812 */ /* 0x000fc800078ec0ff */
[----:B------:R-:W-:-:S04]  /*0410*/  ISETP.NE.U32.AND P0, PT, R3, 0x1, PT ;  /* 0x000000010300780c */ /* 0x000fc80003f05070 */
[----:B------:R-:W-:-:S09]  /*0420*/  SEL R3, RZ, 0x1, !P0 ;  /* 0x00000001ff037807 */ /* 0x000fd20004000000 */
.L_x_4:
[----:B------:R-:W1:Y:S02]  /*0430*/  SHFL.IDX PT, R2, R11, RZ, 0x1f ;  /* 0x00001fff0b027589 */ /* 0x000e6400000e0000 */
[----:B-1----:R-:W-:-:S13]  /*0440*/  ISETP.NE.AND P0, PT, R2, RZ, PT ;  /* 0x000000ff0200720c */ /* 0x002fda0003f05270 */
[----:B------:R-:W-:Y:S05]  /*0450*/  @P0 BRA `(.L_x_5) ;  /* 0x0000000000580947 */ /* 0x000fea0003800000 */
[----:B------:R-:W1:Y:S01]  /*0460*/  S2UR UR8, SR_CgaCtaId ;  /* 0x00000000000879c3 */ /* 0x000e620000008800 */
[----:B------:R-:W-:Y:S01]  /*0470*/  UMOV UR4, 0x400 ;  /* 0x0000040000047882 */ /* 0x000fe20000000000 */
[----:B------:R-:W-:Y:S01]  /*0480*/  UMOV UR5, 0x1 ;  /* 0x0000000100057882 */ /* 0x000fe20000000000 */
[----:B------:R-:W-:Y:S01]  /*0490*/  UMOV UR6, 0x100 ;  /* 0x0000010000067882 */ /* 0x000fe20000000000 */
[----:B------:R-:W-:Y:S01]  /*04a0*/  ELECT P0, URZ, PT ;  /* 0x00000000003f782f */ /* 0x000fe20003800000 */
[----:B------:R-:W-:-:S04]  /*04b0*/  UIADD3 UR6, -UR6, 0x100000, URZ ;  /* 0x0010000006067890 */ /* 0x000fc8000fffe13f */
[----:B------:R-:W-:Y:S02]  /*04c0*/  USHF.L.U32 UR7, UR6, 0xb, URZ ;  /* 0x0000000b06077899 */ /* 0x000fe4000800063f */
[----:B------:R-:W-:Y:S02]  /*04d0*/  USHF.L.U32 UR6, UR6, 0x1, URZ ;  /* 0x0000000106067899 */ /* 0x000fe4000800063f */
[----:B-1----:R-:W-:Y:S02]  /*04e0*/  ULEA UR8, UR8, UR4, 0x18 ;  /* 0x0000000408087291 */ /* 0x002fe4000f8ec03f */
[----:B------:R-:W-:-:S04]  /*04f0*/  UIADD3 UR4, -UR5, 0x100000, URZ ;  /* 0x0010000005047890 */ /* 0x000fc8000fffe13f */
[----:B------:R-:W-:Y:S02]  /*0500*/  USHF.L.U32 UR5, UR4, 0xb, URZ ;  /* 0x0000000b04057899 */ /* 0x000fe4000800063f */
[----:B------:R-:W-:Y:S01]  /*0510*/  USHF.L.U32 UR4, UR4, 0x1, URZ ;  /* 0x0000000104047899 */ /* 0x000fe2000800063f */
[----:B------:R-:W1:Y:S11]  /*0520*/  FENCE.VIEW.ASYNC.S ;  /* 0x00000000000073c6 */ /* 0x000e760000000000 */
[----:B-1----:R1:W2:Y:S01]  /*0530*/  SYNCS.EXCH.64 URZ, [UR8], UR4 ;  /* 0x00000004083f75b2 */ /* 0x0022a20008000100 */
[----:B------:R1:W3:Y:S01]  /*0540*/  SYNCS.EXCH.64 URZ, [UR8+0x20], UR6 ;  /* 0x00002006083f75b2 */ /* 0x0002e20008000100 */
[----:B------:R1:W4:Y:S01]  /*0550*/  SYNCS.EXCH.64 URZ, [UR8+0x8], UR4 ;  /* 0x00000804083f75b2 */ /* 0x0003220008000100 */
[----:B------:R1:W1:Y:S01]  /*0560*/  SYNCS.EXCH.64 URZ, [UR8+0x28], UR6 ;  /* 0x00002806083f75b2 */ /* 0x0002620008000100 */
[----:B------:R1:W1:Y:S01]  /*0570*/  SYNCS.EXCH.64 URZ, [UR8+0x10], UR4 ;  /* 0x00001004083f75b2 */ /* 0x0002620008000100 */
[----:B------:R1:W1:Y:S01]  /*0580*/  SYNCS.EXCH.64 URZ, [UR8+0x30], UR6 ;  /* 0x00003006083f75b2 */ /* 0x0002620008000100 */
[----:B------:R1:W1:Y:S01]  /*0590*/  SYNCS.EXCH.64 URZ, [UR8+0x18], UR4 ;  /* 0x00001804083f75b2 */ /* 0x0002620008000100 */
[----:B------:R1:W1:Y:S01]  /*05a0*/  SYNCS.EXCH.64 URZ, [UR8+0x38], UR6 ;  /* 0x00003806083f75b2 */ /* 0x0002620008000100 */
[----:B------:R-:W-:Y:S01]  /*05b0*/  NOP ;  /* 0x0000000000007918 */ /* 0x000fe20000000000 */
.L_x_5:
[----:B------:R-:W5:Y:S01]  /*05c0*/  SHFL.IDX PT, R6, R11, RZ, 0x1f ;  /* 0x00001fff0b067589 */ /* 0x000f6200000e0000 */
[----:B------:R-:W1:Y:S01]  /*05d0*/  LDC R2, c[0x0][0x904] ;  /* 0x00024100ff027b82 */ /* 0x000e620000000800 */
[----:B------:R-:W-:Y:S01]  /*05e0*/  NOP ;  /* 0x0000000000007918 */ /* 0x000fe20000000000 */
[----:B-----5:R-:W-:-:S13]  /*05f0*/  ISETP.NE.AND P0, PT, R6, RZ, PT ;  /* 0x000000ff0600720c */ /* 0x020fda0003f05270 */
[----:B------:R-:W-:Y:S05]  /*0600*/  @P0 BRA `(.L_x_6) ;  /* 0x0000000000580947 */ /* 0x000fea0003800000 */
[----:B-1----:R-:W1:Y:S01]  /*0610*/  S2UR UR5, SR_CgaCtaId ;  /* 0x00000000000579c3 */ /* 0x002e620000008800 */
[----:B------:R-:W-:Y:S01]  /*0620*/  UMOV UR4, 0x400 ;  /* 0x0000040000047882 */ /* 0x000fe20000000000 */
[----:B------:R-:W-:Y:S01]  /*0630*/  UMOV UR6, 0x20 ;  /* 0x0000002000067882 */ /* 0x000fe20000000000 */
[----:B------:R-:W-:Y:S01]  /*0640*/  UMOV UR7, 0x100 ;  /* 0x0000010000077882 */ /* 0x000fe20000000000 */
[----:B------:R-:W-:Y:S01]  /*0650*/  ELECT P0, URZ, PT ;  /* 0x00000000003f782f */ /* 0x000fe20003800000 */
[----:B-1----:R-:W-:Y:S02]  /*0660*/  ULEA UR8, UR5, UR4, 0x18 ;  /* 0x0000000405087291 */ /* 0x002fe4000f8ec03f */
[----:B------:R-:W-:-:S04]  /*0670*/  UIADD3 UR4, -UR6, 0x100000, URZ ;  /* 0x0010000006047890 */ /* 0x000fc8000fffe13f */
[----:B------:R-:W-:Y:S02]  /*0680*/  USHF.L.U32 UR5, UR4, 0xb, URZ ;  /* 0x0000000b04057899 */ /* 0x000fe4000800063f */
[----:B------:R-:W-:Y:S02]  /*0690*/  USHF.L.U32 UR4, UR4, 0x1, URZ ;  /* 0x0000000104047899 */ /* 0x000fe4000800063f */
[----:B------:R-:W-:-:S04]  /*06a0*/  UIADD3 UR6, -UR7, 0x100000, URZ ;  /* 0x0010000007067890 */ /* 0x000fc8000fffe13f */
[----:B------:R-:W-:Y:S02]  /*06b0*/  USHF.L.U32 UR7, UR6, 0xb, URZ ;  /* 0x0000000b06077899 */ /* 0x000fe4000800063f */
[----:B------:R-:W-:Y:S01]  /*06c0*/  USHF.L.U32 UR6, UR6, 0x1, URZ ;  /* 0x0000000106067899 */ /* 0x000fe2000800063f */
[----:B------:R-:W1:Y:S03]  /*06d0*/  FENCE.VIEW.ASYNC.S ;  /* 0x00000000000073c6 */ /* 0x000e660000000000 */
[----:B-1----:R1:W1:Y:S08]  /*06e0*/  SYNCS.EXCH.64 URZ, [UR8+0x40], UR4 ;  /* 0x00004004083f75b2 */ /* 0x0022700008000100 */
[----:B------:R1:W1:Y:S01]  /*06f0*/  SYNCS.EXCH.64 URZ, [UR8+0x60], UR6 ;  /* 0x00006006083f75b2 */ /* 0x0002620008000100 */
[----:B------:R1:W1:Y:S01]  /*0700*/  SYNCS.EXCH.64 URZ, [UR8+0x48], UR4 ;  /* 0x00004804083f75b2 */ /* 0x0002620008000100 */
[----:B------:R1:W1:Y:S01]  /*0710*/  SYNCS.EXCH.64 URZ, [UR8+0x68], UR6 ;  /* 0x00006806083f75b2 */ /* 0x0002620008000100 */
[----:B------:R1:W1:Y:S01]  /*0720*/  SYNCS.EXCH.64 URZ, [UR8+0x50], UR4 ;  /* 0x00005004083f75b2 */ /* 0x0002620008000100 */
[----:B------:R1:W1:Y:S01]  /*0730*/  SYNCS.EXCH.64 URZ, [UR8+0x70], UR6 ;  /* 0x00007006083f75b2 */ /* 0x0002620008000100 */
[----:B------:R1:W1:Y:S01]  /*0740*/  SYNCS.EXCH.64 URZ, [UR8+0x58], UR4 ;  /* 0x00005804083f75b2 */ /* 0x0002620008000100 */
[----:B------:R1:W1:Y:S01]  /*0750*/  SYNCS.EXCH.64 URZ, [UR8+0x78], UR6 ;  /* 0x00007806083f75b2 */ /* 0x0002620008000100 */
[----:B------:R-:W-:Y:S01]  /*0760*/  NOP ;  /* 0x0000000000007918 */ /* 0x000fe20000000000 */
.L_x_6:
[----:B------:R-:W5:Y:S01]  /*0770*/  SHFL.IDX PT, R11, R11, RZ, 0x1f ;  /* 0x00001fff0b0b7589 */ /* 0x000f6200000e0000 */
[----:B-1----:R-:W-:Y:S02]  /*0780*/  ISETP.NE.AND P6, PT, R2, 0x1, PT ;  /* 0x000000010200780c */ /* 0x002fe40003fc5270 */
[----:B------:R-:W-:Y:S01]  /*0790*/  ELECT P0, URZ, PT ;  /* 0x00000000003f782f */ /* 0x000fe20003800000 */
[----:B------:R-:W1:Y:S01]  /*07a0*/  S2UR UR36, SR_CgaCtaId ;  /* 0x00000000002479c3 */ /* 0x000e620000008800 */
[----:B------:R-:W2:Y:S01]  /*07b0*/  S2R R6, SR_CTAID.Y ;  /* 0x0000000000067919 */ /* 0x000ea20000002600 */
[----:B------:R-:W-:Y:S01]  /*07c0*/  P2R R7, PR, RZ, 0x40 ;  /* 0x00000040ff077803 */ /* 0x000fe20000000000 */
[----:B------:R-:W-:Y:S01]  /*07d0*/  UMOV UR4, 0x20 ;  /* 0x0000002000047882 */ /* 0x000fe20000000000 */
[C---:B------:R-:W-:Y:S01]  /*07e0*/  ISETP.NE.AND P3, PT, R0.reuse, RZ, PT ;  /* 0x000000ff0000720c */ /* 0x040fe20003f65270 */
[----:B------:R-:W3:Y:S01]  /*07f0*/  S2R R8, SR_CTAID.X ;  /* 0x0000000000087919 */ /* 0x000ee20000002500 */
[----:B------:R-:W-:Y:S01]  /*0800*/  ISETP.NE.AND P4, PT, R9, RZ, PT ;  /* 0x000000ff0900720c */ /* 0x000fe20003f85270 */
[----:B------:R-:W-:Y:S01]  /*0810*/  NOP ;  /* 0x0000000000007918 */ /* 0x000fe20000000000 */
[----:B------:R-:W-:Y:S01]  /*0820*/  UMOV UR37, 0x1 ;  /* 0x0000000100257882 */ /* 0x000fe20000000000 */
[----:B------:R-:W-:Y:S01]  /*0830*/  BSSY B6, `(.L_x_7) ;  /* 0x0000715000067945 */ /* 0x000fe20003800000 */
[----:B------:R-:W3:Y:S08]  /*0840*/  @P6 LDC R17, c[0x0][0x10] ;  /* 0x00000400ff116b82 */ /* 0x000ef00000000800 */
[----:B------:R-:W4:Y:S01]  /*0850*/  @!P6 LDC R7, c[0x0][0xc] ;  /* 0x00000300ff07eb82 */ /* 0x000f220000000800 */
[----:B-----5:R-:W-:Y:S01]  /*0860*/  ISETP.NE.OR P1, PT, R11, RZ, !P0 ;  /* 0x000000ff0b00720c */ /* 0x020fe20004725670 */
[----:B------:R-:W-:Y:S01]  /*0870*/  @P6 IMAD.MOV.U32 R11, RZ, RZ, RZ ;  /* 0x000000ffff0b6224 */ /* 0x000fe200078e00ff */
[----:B------:R-:W-:-:S04]  /*0880*/  ISETP.EQ.OR P0, PT, R0, 0x3, !P3 ;  /* 0x000000030000780c */ /* 0x000fc80005f02670 */
[----:B------:R-:W-:-:S04]  /*0890*/  ISETP.EQ.AND P0, PT, R9, RZ, P0 ;  /* 0x000000ff0900720c */ /* 0x000fc80000702270 */
[----:B------:R-:W-:Y:S01]  /*08a0*/  SEL R22, RZ, 0x1, !P0 ;  /* 0x00000001ff167807 */ /* 0x000fe20004000000 */
[----:B--2---:R-:W-:Y:S02]  /*08b0*/  @P6 IMAD.MOV.U32 R10, RZ, RZ, R6 ;  /* 0x000000ffff0a6224 */ /* 0x004fe400078e0006 */
[----:B------:R-:W-:Y:S01]  /*08c0*/  VOTEU.ALL UP0, P1 ;  /* 0x00000000003f7886 */ /* 0x000fe20000800000 */
[----:B------:R-:W-:Y:S01]  /*08d0*/  VOTEU.ALL UP1, P1 ;  /* 0x00000000003f7886 */ /* 0x000fe20000820000 */
[----:B---3--:R-:W-:Y:S01]  /*08e0*/  @P6 IMAD.WIDE.U32 R16, R8, R17, R10 ;  /* 0x0000001108106225 */ /* 0x008fe200078e000a */
[----:B------:R-:W-:Y:S02]  /*08f0*/  @P6 MOV R11, RZ ;  /* 0x000000ff000b6202 */ /* 0x000fe40000000f00 */
[----:B------:R-:W-:Y:S01]  /*0900*/  @!UP0 UMOV UR6, 0x400 ;  /* 0x0000040000068882 */ /* 0x000fe20000000000 */
[----:B------:R-:W-:-:S04]  /*0910*/  @!UP0 UIADD3 UR4, -UR4, 0x100000, URZ ;  /* 0x0010000004048890 */ /* 0x000fc8000fffe13f */
[----:B------:R-:W-:Y:S02]  /*0920*/  @!UP0 USHF.L.U32 UR5, UR4, 0xb, URZ ;  /* 0x0000000b04058899 */ /* 0x000fe4000800063f */
[----:B------:R-:W-:Y:S01]  /*0930*/  @!UP0 USHF.L.U32 UR4, UR4, 0x1, URZ ;  /* 0x0000000104048899 */ /* 0x000fe2000800063f */
[----:B------:R-:W-:Y:S01]  /*0940*/  @!P6 IMAD.MOV.U32 R10, RZ, RZ, R6 ;  /* 0x000000ffff0ae224 */ /* 0x000fe200078e0006 */
[----:B-1----:R-:W-:Y:S01]  /*0950*/  @!UP0 ULEA UR8, UR36, UR6, 0x18 ;  /* 0x0000000624088291 */ /* 0x002fe2000f8ec03f */
[----:B------:R-:W-:Y:S01]  /*0960*/  @P6 IMAD.IADD R17, R17, 0x1, R11 ;  /* 0x0000000111116824 */ /* 0x000fe200078e020b */
[----:B------:R-:W-:Y:S01]  /*0970*/  VOTEU.ALL UP0, P1 ;  /* 0x00000000003f7886 */ /* 0x000fe20000800000 */
[----:B------:R-:W-:Y:S01]  /*0980*/  ULDC UR6, c[0x0][0xc] ;  /* 0x0000030000067ab9 */ /* 0x000fe20000000800 */
[----:B------:R-:W-:Y:S01]  /*0990*/  ULDC UR7, c[0x0][0x10] ;  /* 0x0000040000077ab9 */ /* 0x000fe20000000800 */
[----:B------:R-:W-:Y:S01]  /*09a0*/  VIADD R11, R9, 0xffffffff ;  /* 0xffffffff090b7836 */ /* 0x000fe20000000000 */
[----:B------:R-:W-:Y:S01]  /*09b0*/  ISETP.EQ.AND P1, PT, R0, 0x2, !P4 ;  /* 0x000000020000780c */ /* 0x000fe20006722270 */
[----:B------:R-:W-:-:S03]  /*09c0*/  IMAD.MOV.U32 R9, RZ, RZ, RZ ;  /* 0x000000ffff097224 */ /* 0x000fc600078e00ff */
[----:B------:R-:W-:Y:S01]  /*09d0*/  ISETP.GE.U32.AND P5, PT, R11, 0x2, PT ;  /* 0x000000020b00780c */ /* 0x000fe20003fa6070 */
[----:B----4-:R-:W-:Y:S01]  /*09e0*/  @!P6 IMAD.WIDE.U32 R6, R7, R10, R8 ;  /* 0x0000000a0706e225 */ /* 0x010fe200078e0008 */
[----:B------:R-:W1:Y:S02]  /*09f0*/  FENCE.VIEW.ASYNC.S ;  /* 0x00000000000073c6 */ /* 0x000e640000000000 */
[----:B-1----:R-:W1:Y:S01]  /*0a00*/  @!UP0 SYNCS.EXCH.64 URZ, [UR8+0x80], UR4 ;  /* 0x00008004083f85b2 */ /* 0x002e620008000100 */
[----:B------:R-:W-:Y:S01]  /*0a10*/  SEL R19, RZ, 0x1, !P1 ;  /* 0x00000001ff137807 */ /* 0x000fe20004800000 */
[----:B------:R-:W-:Y:S01]  /*0a20*/  @!P6 IMAD.MOV.U32 R16, RZ, RZ, R6 ;  /* 0x000000ffff10e224 */ /* 0x000fe200078e0006 */
[----:B------:R-:W-:Y:S01]  /*0a30*/  SEL R22, R22, 0x2, P5 ;  /* 0x0000000216167807 */ /* 0x000fe20002800000 */
[----:B------:R-:W-:Y:S01]  /*0a40*/  @!P6 IMAD.MOV.U32 R17, RZ, RZ, R7 ;  /* 0x000000ffff11e224 */ /* 0x000fe200078e0007 */
[----:B------:R-:W-:Y:S01]  /*0a50*/  SEL R19, R19, 0x2, P5 ;  /* 0x0000000213137807 */ /* 0x000fe20002800000 */
[----:B------:R2:W1:Y:S01]  /*0a60*/  @!UP1 SYNCS.EXCH.64 URZ, [UR8+0x88], UR4 ;  /* 0x00008804083f95b2 */ /* 0x0004620008000100 */
[----:B------:R-:W-:Y:S01]  /*0a70*/  NOP ;  /* 0x0000000000007918 */ /* 0x000fe20000000000 */
[----:B--2---:R-:W-:-:S03]  /*0a80*/  UIMAD.WIDE.U32 UR4, UR6, UR7, URZ ;  /* 0x00000007060472a5 */ /* 0x004fc6000f8e003f */
[----:B------:R-:W-:Y:S02]  /*0a90*/  ULDC UR6, c[0x0][0x14] ;  /* 0x0000050000067ab9 */ /* 0x000fe40000000800 */
[----:B------:R-:W-:Y:S02]  /*0aa0*/  UIMAD.WIDE.U32 UR40, UR4, UR6, URZ ;  /* 0x00000006042872a5 */ /* 0x000fe4000f8e003f */
[----:B------:R-:W-:-:S04]  /*0ab0*/  UIMAD UR38, UR5, UR6, URZ ;  /* 0x00000006052672a4 */ /* 0x000fc8000f8e023f */
[----:B------:R-:W-:Y:S01]  /*0ac0*/  UIADD3 UR38, UR41, UR38, URZ ;  /* 0x0000002629267290 */ /* 0x000fe2000fffe03f */
[----:B-1----:R-:W-:Y:S06]  /*0ad0*/  BAR.SYNC.DEFER_BLOCKING 0x0 ;  /* 0x0000000000007b1d */ /* 0x002fec0000010000 */
[----:B------:R-:W-:Y:S05]  /*0ae0*/  @!P4 BRA `(.L_x_8) ;  /* 0x00000044008cc947 */ /* 0x000fea0003800000 */
[----:B------:R-:W-:-:S13]  /*0af0*/  ISETP.GT.U32.AND P0, PT, R11, 0x1, PT ;  /* 0x000000010b00780c */ /* 0x000fda0003f04070 */
[----:B------:R-:W-:Y:S05]  /*0b00*/  @P0 BRA `(.L_x_9) ;  /* 0x0000006c009c0947 */ /* 0x000fea0003800000 */
[----:B------:R-:W-:Y:S01]  /*0b10*/  ULDC.64 UR4, c[0x0][0x8f8] ;  /* 0x00023e0000047ab9 */ /* 0x000fe20000000a00 */
[----:B------:R-:W-:Y:S01]  /*0b20*/  UMOV UR47, 0xffffffff ;  /* 0xffffffff002f7882 */ /* 0x000fe20000000000 */
[----:B------:R-:W-:Y:S01]  /*0b30*/  ISETP.GE.U32.AND P0, PT, R16, UR4, PT ;  /* 0x0000000410007c0c */ /* 0x000fe2000bf06070 */
[----:B------:R-:W-:Y:S01]  /*0b40*/  IMAD.MOV.U32 R23, RZ, RZ, -0x1 ;  /* 0xffffffffff177424 */ /* 0x000fe200078e00ff */
[----:B------:R-:W-:Y:S02]  /*0b50*/  PRMT R88, RZ, 0x7610, R88 ;  /* 0x00007610ff587816 */ /* 0x000fe40000000058 */
[----:B------:R-:W-:Y:S02]  /*0b60*/  ISETP.GE.U32.AND.EX P0, PT, R17, UR5, PT, P0 ;  /* 0x0000000511007c0c */ /* 0x000fe4000bf06100 */
[----:B------:R-:W-:Y:S02]  /*0b70*/  MOV R93, 0xffffffff ;  /* 0xffffffff005d7802 */ /* 0x000fe40000000f00 */
[----:B------:R-:W-:-:S09]  /*0b80*/  PRMT R0, RZ, 0x7610, R0 ;  /* 0x00007610ff007816 */ /* 0x000fd20000000000 */
[----:B------:R-:W-:Y:S05]  /*0b90*/  @P0 BRA `(.L_x_10) ;  /* 0x0000000400580947 */ /* 0x000fea0003800000 */
[----:B------:R-:W1:Y:S01]  /*0ba0*/  LDC.64 R14, c[0x0][0x8d0] ;  /* 0x00023400ff0e7b82 */ /* 0x000e620000000a00 */
[----:B------:R-:W-:Y:S02]  /*0bb0*/  IMAD.MOV.U32 R4, RZ, RZ, R16 ;  /* 0x000000ffff047224 */ /* 0x000fe400078e0010 */
[----:B------:R-:W-:-:S05]  /*0bc0*/  IMAD.MOV.U32 R5, RZ, RZ, R17 ;  /* 0x000000ffff057224 */ /* 0x000fca00078e0011 */
[----:B------:R-:W2:Y:S08]  /*0bd0*/  LDC R0, c[0x0][0x8d8] ;  /* 0x00023600ff007b82 */ /* 0x000eb00000000800 */
[----:B------:R-:W3:Y:S01]  /*0be0*/  LDC.64 R20, c[0x0][0x8c8] ;  /* 0x00023200ff147b82 */ /* 0x000ee20000000a00 */
[----:B-1----:R-:W-:-:S04]  /*0bf0*/  ISETP.NE.U32.AND P0, PT, R14, RZ, PT ;  /* 0x000000ff0e00720c */ /* 0x002fc80003f05070 */
[----:B------:R-:W-:-:S13]  /*0c00*/  ISETP.NE.AND.EX P0, PT, R15, RZ, PT, P0 ;  /* 0x000000ff0f00720c */ /* 0x000fda0003f05300 */
[----:B--23--:R-:W-:Y:S05]  /*0c10*/  @!P0 BRA `(.L_x_11) ;  /* 0x0000000000288947 */ /* 0x00cfea0003800000 */
[----:B------:R-:W1:Y:S02]  /*0c20*/  LDC R3, c[0x0][0x8dc] ;  /* 0x00023700ff037b82 */ /* 0x000e640000000800 */
[----:B-1----:R-:W-:-:S05]  /*0c30*/  IADD3 R3, P0, R16, R3, RZ ;  /* 0x0000000310037210 */ /* 0x002fca0007f1e0ff */
[----:B------:R-:W-:-:S04]  /*0c40*/  IMAD.X R11, RZ, RZ, R17, P0 ;  /* 0x000000ffff0b7224 */ /* 0x000fc800000e0611 */
[----:B------:R-:W-:-:S04]  /*0c50*/  IMAD.WIDE.U32 R4, R11, R14, RZ ;  /* 0x0000000e0b047225 */ /* 0x000fc800078e00ff */
[----:B------:R-:W-:-:S04]  /*0c60*/  IMAD.WIDE.U32 R6, P0, R3, R15, R4 ;  /* 0x0000000f03067225 */ /* 0x000fc80007800004 */
[----:B------:R-:W-:-:S04]  /*0c70*/  IMAD.WIDE.U32 R4, R3, R14, RZ ;  /* 0x0000000e03047225 */ /* 0x000fc800078e00ff */
[----:B------:R-:W-:Y:S01]  /*0c80*/  IMAD.X R13, RZ, RZ, RZ, P0 ;  /* 0x000000ffff0d7224 */ /* 0x000fe200000e06ff */
[----:B------:R-:W-:Y:S01]  /*0c90*/  IADD3 RZ, P0, R5, R6, RZ ;  /* 0x0000000605ff7210 */ /* 0x000fe20007f1e0ff */
[----:B------:R-:W-:-:S04]  /*0ca0*/  IMAD.MOV.U32 R12, RZ, RZ, R7 ;  /* 0x000000ffff0c7224 */ /* 0x000fc800078e0007 */
[----:B------:R-:W-:-:S08]  /*0cb0*/  IMAD.WIDE.U32.X R4, R11, R15, R12, P0 ;  /* 0x0000000f0b047225 */ /* 0x000fd000000e040c */
.L_x_11:
[-CC-:B------:R-:W-:Y:S01]  /*0cc0*/  SHF.R.U64 R27, R4, R0.reuse, R5.reuse ;  /* 0x00000000041b7219 */ /* 0x180fe20000001205 */
[----:B------:R-:W1:Y:S01]  /*0cd0*/  LDC.64 R24, c[0x0][0x8e8] ;  /* 0x00023a00ff187b82 */ /* 0x000e620000000a00 */
[----:B------:R-:W-:Y:S01]  /*0ce0*/  SHF.R.U32.HI R0, RZ, R0, R5 ;  /* 0x00000000ff007219 */ /* 0x000fe20000011605 */
[----:B------:R-:W-:Y:S01]  /*0cf0*/  ULDC UR4, c[0x0][0x150] ;  /* 0x0000540000047ab9 */ /* 0x000fe20000000800 */
[----:B------:R-:W-:-:S05]  /*0d00*/  IADD3 R3, P0, RZ, -R27, RZ ;  /* 0x8000001bff037210 */ /* 0x000fca0007f1e0ff */
[----:B------:R-:W-:Y:S01]  /*0d10*/  IMAD.X R5, RZ, RZ, ~R0, P0 ;  /* 0x000000ffff057224 */ /* 0x000fe200000e0e00 */
[----:B------:R-:W2:Y:S03]  /*0d20*/  LDC R6, c[0x0][0x8c0] ;  /* 0x00023000ff067b82 */ /* 0x000ea60000000800 */
[-C--:B------:R-:W-:Y:S02]  /*0d30*/  IMAD R0, R5, R20.reuse, RZ ;  /* 0x0000001405007224 */ /* 0x080fe400078e02ff */
[----:B------:R-:W-:-:S03]  /*0d40*/  IMAD.WIDE.U32 R4, R3, R20, R16 ;  /* 0x0000001403047225 */ /* 0x000fc600078e0010 */
[----:B------:R-:W3:Y:S01]  /*0d50*/  LDC R14, c[0x0][0x8b0] ;  /* 0x00022c00ff0e7b82 */ /* 0x000ee20000000800 */
[----:B------:R-:W-:Y:S01]  /*0d60*/  IMAD R3, R3, R21, R0 ;  /* 0x0000001503037224 */ /* 0x000fe200078e0200 */
[----:B------:R-:W-:-:S03]  /*0d70*/  I2FP.F32.U32 R0, R8 ;  /* 0x0000000800007245 */ /* 0x000fc60000201000 */
[----:B------:R-:W-:Y:S02]  /*0d80*/  IMAD.IADD R5, R5, 0x1, R3 ;  /* 0x0000000105057824 */ /* 0x000fe400078e0203 */
[----:B------:R-:W-:Y:S01]  /*0d90*/  FMUL R0, R0, UR4 ;  /* 0x0000000400007c20 */ /* 0x000fe20008400000 */
[----:B------:R-:W4:Y:S01]  /*0da0*/  LDC R3, c[0x0][0x144] ;  /* 0x00005100ff037b82 */ /* 0x000f220000000800 */
[----:B-1----:R-:W-:Y:S01]  /*0db0*/  ISETP.NE.U32.AND P0, PT, R24, RZ, PT ;  /* 0x000000ff1800720c */ /* 0x002fe20003f05070 */
[----:B------:R-:W-:-:S03]  /*0dc0*/  ULDC UR4, c[0x0][0x154] ;  /* 0x0000550000047ab9 */ /* 0x000fc60000000800 */
[----:B------:R-:W1:Y:S01]  /*0dd0*/  F2I.U32.TRUNC.NTZ R0, R0 ;  /* 0x0000000000007305 */ /* 0x000e62000020f000 */
[----:B------:R-:W-:Y:S02]  /*0de0*/  ISETP.NE.AND.EX P0, PT, R25, RZ, PT, P0 ;  /* 0x000000ff1900720c */ /* 0x000fe40003f05300 */
[----:B------:R-:W4:Y:S01]  /*0df0*/  LDC R13, c[0x0][0x148] ;  /* 0x00005200ff0d7b82 */ /* 0x000f220000000800 */
[-CC-:B--2---:R-:W-:Y:S02]  /*0e00*/  SHF.R.U64 R12, R4, R6.reuse, R5.reuse ;  /* 0x00000006040c7219 */ /* 0x184fe40000001205 */
[----:B------:R-:W-:Y:S01]  /*0e10*/  SHF.R.U32.HI R5, RZ, R6, R5 ;  /* 0x00000006ff057219 */ /* 0x000fe20000011605 */
[----:B------:R-:W-:Y:S01]  /*0e20*/  IMAD.MOV.U32 R6, RZ, RZ, -0x1 ;  /* 0xffffffffff067424 */ /* 0x000fe200078e00ff */
[----:B------:R-:W-:-:S03]  /*0e30*/  I2FP.F32.U32 R4, R10 ;  /* 0x0000000a00047245 */ /* 0x000fc60000201000 */
[----:B------:R-:W2:Y:S01]  /*0e40*/  LDC R20, c[0x0][0x8a8] ;  /* 0x00022a00ff147b82 */ /* 0x000ea20000000800 */
[-CC-:B---3--:R-:W-:Y:S01]  /*0e50*/  SHF.R.U64 R28, R12, R14.reuse, R5.reuse ;  /* 0x0000000e0c1c7219 */ /* 0x188fe20000001205 */
[----:B------:R-:W-:Y:S01]  /*0e60*/  FMUL R4, R4, UR4 ;  /* 0x0000000404047c20 */ /* 0x000fe20008400000 */
[----:B------:R-:W-:Y:S01]  /*0e70*/  SHF.R.U32.HI R5, RZ, R14, R5 ;  /* 0x0000000eff057219 */ /* 0x000fe20000011605 */
[----:B------:R-:W-:Y:S01]  /*0e80*/  ULDC UR4, c[0x0][0x900] ;  /* 0x0002400000047ab9 */ /* 0x000fe20000000800 */
[----:B-1----:R-:W-:Y:S01]  /*0e90*/  IADD3 R0, -R0, RZ, RZ ;  /* 0x000000ff00007210 */ /* 0x002fe20007ffe1ff */
[----:B------:R1:W3:Y:S01]  /*0ea0*/  F2I.U32.TRUNC.NTZ R11, R4 ;  /* 0x00000004000b7305 */ /* 0x0002e2000020f000 */
[--C-:B------:R-:W-:Y:S01]  /*0eb0*/  SHF.R.U64 R14, R28, UR4, R5.reuse ;  /* 0x000000041c0e7c19 */ /* 0x100fe20008001205 */
[----:B------:R-:W2:Y:S01]  /*0ec0*/  LDC R21, c[0x0][0x8f0] ;  /* 0x00023c00ff157b82 */ /* 0x000ea20000000800 */
[----:B------:R-:W-:Y:S01]  /*0ed0*/  SHF.R.U32.HI R5, RZ, UR4, R5 ;  /* 0x00000004ff057c19 */ /* 0x000fe20008011605 */
[----:B----4-:R-:W-:Y:S01]  /*0ee0*/  IMAD R0, R3, R0, R8 ;  /* 0x0000000003007224 */ /* 0x010fe200078e0208 */
[----:B------:R-:W-:Y:S01]  /*0ef0*/  SHF.L.U32 R3, R6, UR4, RZ ;  /* 0x0000000406037c19 */ /* 0x000fe200080006ff */
[----:B-1----:R-:W-:-:S04]  /*0f00*/  IMAD.MOV.U32 R4, RZ, RZ, R14 ;  /* 0x000000ffff047224 */ /* 0x002fc800078e000e */
[----:B------:R-:W1:Y:S08]  /*0f10*/  LDC R23, c[0x0][0x8e0] ;  /* 0x00023800ff177b82 */ /* 0x000e700000000800 */
[----:B------:R-:W4:Y:S01]  /*0f20*/  LDC R26, c[0x0][0x8b8] ;  /* 0x00022e00ff1a7b82 */ /* 0x000f220000000800 */
[----:B---3--:R-:W-:Y:S05]  /*0f30*/  @!P0 BRA `(.L_x_12) ;  /* 0x0000000000288947 */ /* 0x008fea0003800000 */
[----:B------:R-:W3:Y:S02]  /*0f40*/  LDC R9, c[0x0][0x8f4] ;  /* 0x00023d00ff097b82 */ /* 0x000ee40000000800 */
[----:B---3--:R-:W-:-:S05]  /*0f50*/  IADD3 R9, P0, R14, R9, RZ ;  /* 0x000000090e097210 */ /* 0x008fca0007f1e0ff */
        /* <DEDUP_REMOVED lines=8> */
.L_x_12:
[----:B------:R-:W-:Y:S01]  /*0fe0*/  LOP3.LUT R3, RZ, R3, RZ, 0x33, !PT ;  /* 0x00000003ff037212 */ /* 0x000fe200078e33ff */
[----:B------:R-:W-:Y:S01]  /*0ff0*/  USHF.L.U32 UR4, UR37, UR4, URZ ;  /* 0x0000000425047299 */ /* 0x000fe2000800063f */
[----:B--2---:R-:W-:Y:S01]  /*1000*/  SHF.R.U64 R4, R4, R21, R5 ;  /* 0x0000001504047219 */ /* 0x004fe20000001205 */
[----:B------:R-:W-:Y:S01]  /*1010*/  VIADD R5, R20, 0xffffffff ;  /* 0xffffffff14057836 */ /* 0x000fe20000000000 */
[----:B------:R-:W-:Y:S01]  /*1020*/  LOP3.LUT R3, R28, R3, RZ, 0xc0, !PT ;  /* 0x000000031c037212 */ /* 0x000fe200078ec0ff */
[----:B------:R-:W-:Y:S01]  /*1030*/  IMAD.MOV R11, RZ, RZ, -R11 ;  /* 0x000000ffff0b7224 */ /* 0x000fe200078e0a0b */
[----:B------:R-:W-:Y:S02]  /*1040*/  IADD3 R6, -R4, RZ, RZ ;  /* 0x000000ff04067210 */ /* 0x000fe40007ffe1ff */
[----:B------:R-:W-:Y:S01]  /*1050*/  LOP3.LUT R5, R12, R5, RZ, 0xc0, !PT ;  /* 0x000000050c057212 */ /* 0x000fe200078ec0ff */
[----:B------:R-:W-:Y:S01]  /*1060*/  IMAD R7, R4, UR4, R3 ;  /* 0x0000000404077c24 */ /* 0x000fe2000f8e0203 */
[----:B------:R-:W-:Y:S01]  /*1070*/  R2UR UR47, R27 ;  /* 0x000000001b2f72ca */ /* 0x000fe200000e0000 */
[----:B------:R-:W-:-:S02]  /*1080*/  @P6 IMAD R0, R13, R11, R10 ;  /* 0x0000000b0d006224 */ /* 0x000fc400078e020a */
[----:B-1----:R-:W-:Y:S02]  /*1090*/  IMAD R3, R6, R23, R14 ;  /* 0x0000001706037224 */ /* 0x002fe400078e020e */
[----:B----4-:R-:W-:Y:S02]  /*10a0*/  IMAD R0, R7, R26, R0 ;  /* 0x0000001a07007224 */ /* 0x010fe400078e0200 */
[----:B------:R-:W-:Y:S02]  /*10b0*/  IMAD R3, R3, R20, R5 ;  /* 0x0000001403037224 */ /* 0x000fe400078e0205 */
[----:B------:R-:W-:-:S03]  /*10c0*/  IMAD.MOV.U32 R4, RZ, RZ, 0x1 ;  /* 0x00000001ff047424 */ /* 0x000fc600078e00ff */
[----:B------:R-:W-:Y:S02]  /*10d0*/  SEL R93, R3, R0, !P6 ;  /* 0x00000000035d7207 */ /* 0x000fe40007000000 */
[----:B------:R-:W-:Y:S02]  /*10e0*/  SEL R23, R0, R3, !P6 ;  /* 0x0000000300177207 */ /* 0x000fe40007000000 */
[----:B------:R-:W-:-:S07]  /*10f0*/  PRMT R0, R4, 0x7610, R0 ;  /* 0x0000761004007816 */ /* 0x000fce0000000000 */
.L_x_10:
[----:B------:R-:W-:-:S08]  /*1100*/  NOP ;  /* 0x0000000000007918 */ /* 0x000fd00000000000 */
[----:B------:R-:W1:Y:S02]  /*1110*/  USETMAXREG.TRY_ALLOC.CTAPOOL UP0, 0xe8 ;  /* 0x000000e8000079c8 */ /* 0x000e640008000600 */
[----:B-1----:R-:W-:-:S13]  /*1120*/  PLOP3.LUT P0, PT, PT, PT, UP0, 0x80, 0x0 ;  /* 0x000000000000781c */ /* 0x002fda0003f0f008 */
[----:B------:R-:W-:Y:S05]  /*1130*/  @!P0 BRA `(.L_x_10) ;  /* 0xfffffffc00f08947 */ /* 0x000fea000383ffff */
[----:B------:R-:W-:Y:S02]  /*1140*/  ULDC.64 UR4, c[0x0][0x590] ;  /* 0x0001640000047ab9 */ /* 0x000fe40000000a00 */
[----:B------:R-:W-:Y:S02]  /*1150*/  IMAD.U32 R95, RZ, RZ, UR4 ;  /* 0x00000004ff5f7e24 */ /* 0x000fe4000f8e00ff */
[----:B------:R-:W-:-:S03]  /*1160*/  IMAD.U32 R96, RZ, RZ, UR5 ;  /* 0x00000005ff607e24 */ /* 0x000fc6000f8e00ff */
[----:B------:R-:W-:-:S04]  /*1170*/  ISETP.NE.U32.AND P1, PT, R95, RZ, PT ;  /* 0x000000ff5f00720c */ /* 0x000fc80003f25070 */
[----:B------:R-:W-:-:S13]  /*1180*/  ISETP.NE.AND.EX P0, PT, R96, RZ, PT, P1 ;  /* 0x000000ff6000720c */ /* 0x000fda0003f05310 */
[----:B------:R-:W-:Y:S05]  /*1190*/  @P0 BRA `(.L_x_13) ;  /* 0x00000000002c0947 */ /* 0x000fea0003800000 */
[----:B------:R-:W-:Y:S02]  /*11a0*/  ULDC.64 UR4, c[0x0][0x588] ;  /* 0x0001620000047ab9 */ /* 0x000fe40000000a00 */
[----:B------:R-:W-:-:S04]  /*11b0*/  ISETP.NE.U32.AND P0, PT, RZ, UR4, PT ;  /* 0x00000004ff007c0c */ /* 0x000fc8000bf05070 */
[----:B------:R-:W-:-:S13]  /*11c0*/  ISETP.NE.AND.EX P0, PT, RZ, UR5, PT, P0 ;  /* 0x00000005ff007c0c */ /* 0x000fda000bf05300 */
[----:B------:R-:W-:Y:S05]  /*11d0*/  @!P0 BRA `(.L_x_14) ;  /* 0x0000000000108947 */ /* 0x000fea0003800000 */
[----:B------:R-:W1:Y:S02]  /*11e0*/  LDC.64 R90, c[0x0][0x588] ;  /* 0x00016200ff5a7b82 */ /* 0x000e640000000a00 */
[----:B-1----:R1:W5:Y:S01]  /*11f0*/  LDG.E R90, desc[UR42][R90.64] ;  /* 0x0000002a5a5a7981 */ /* 0x002362000c1e1900 */
[----:B------:R-:W-:Y:S01]  /*1200*/  IMAD.MOV.U32 R88, RZ, RZ, 0x1 ;  /* 0x00000001ff587424 */ /* 0x000fe200078e00ff */
[----:B------:R-:W-:Y:S06]  /*1210*/  BRA `(.L_x_13) ;  /* 0x00000000000c7947 */ /* 0x000fec0003800000 */
.L_x_14:
[----:B------:R-:W-:Y:S01]  /*1220*/  ULDC UR4, c[0x0][0x580] ;  /* 0x0001600000047ab9 */ /* 0x000fe20000000800 */
[----:B------:R-:W-:Y:S02]  /*1230*/  IMAD.MOV.U32 R88, RZ, RZ, 0x1 ;  /* 0x00000001ff587424 */ /* 0x000fe400078e00ff */
[----:B------:R-:W-:-:S07]  /*1240*/  IMAD.U32 R90, RZ, RZ, UR4 ;  /* 0x00000004ff5a7e24 */ /* 0x000fce000f8e00ff */
.L_x_13:
[----:B------:R-:W-:Y:S02]  /*1250*/  ULDC.64 UR4, c[0x0][0x5b0] ;  /* 0x00016c0000047ab9 */ /* 0x000fe40000000a00 */
[----:B------:R-:W-:-:S04]  /*1260*/  ISETP.NE.U32.AND P0, PT, RZ, UR4, PT ;  /* 0x00000004ff007c0c */ /* 0x000fc8000bf05070 */
[----:B------:R-:W-:-:S13]  /*1270*/  ISETP.NE.AND.EX P0, PT, RZ, UR5, PT, P0 ;  /* 0x00000005ff007c0c */ /* 0x000fda000bf05300 */
[----:B------:R-:W-:Y:S05]  /*1280*/  @P0 BRA `(.L_x_15) ;  /* 0x0000000000240947 */ /* 0x000fea0003800000 */
[----:B------:R-:W-:Y:S02]  /*1290*/  ULDC.64 UR4, c[0x0][0x5a8] ;  /* 0x00016a0000047ab9 */ /* 0x000fe40000000a00 */
[----:B------:R-:W-:-:S04]  /*12a0*/  ISETP.NE.U32.AND P0, PT, RZ, UR4, PT ;  /* 0x00000004ff007c0c */ /* 0x000fc8000bf05070 */
[----:B------:R-:W-:-:S13]  /*12b0*/  ISETP.NE.AND.EX P0, PT, RZ, UR5, PT, P0 ;  /* 0x00000005ff007c0c */ /* 0x000fda000bf05300 */
[----:B------:R-:W-:Y:S05]  /*12c0*/  @!P0 BRA `(.L_x_16) ;  /* 0x00000000000c8947 */ /* 0x000fea0003800000 */
[----:B------:R-:W1:Y:S02]  /*12d0*/  LDC.64 R4, c[0x0][0x5a8] ;  /* 0x00016a00ff047b82 */ /* 0x000e640000000a00 */
[----:B-1----:R2:W5:Y:S01]  /*12e0*/  LDG.E R91, desc[UR42][R4.64] ;  /* 0x0000002a045b7981 */ /* 0x002562000c1e1900 */
[----:B------:R-:W-:Y:S05]  /*12f0*/  BRA `(.L_x_15) ;  /* 0x0000000000087947 */ /* 0x000fea0003800000 */
.L_x_16:
[----:B------:R-:W-:Y:S02]  /*1300*/  ULDC UR4, c[0x0][0x5a0] ;  /* 0x0001680000047ab9 */ /* 0x000fe40000000800 */
[----:B-1----:R-:W-:-:S07]  /*1310*/  IMAD.U32 R91, RZ, RZ, UR4 ;  /* 0x00000004ff5b7e24 */ /* 0x002fce000f8e00ff */
.L_x_15:
[----:B------:R-:W-:Y:S01]  /*1320*/  LOP3.LUT P2, RZ, R0, 0xff, RZ, 0xc0, !PT ;  /* 0x000000ff00ff7812 */ /* 0x000fe2000784c0ff */
[----:B------:R-:W-:Y:S01]  /*1330*/  UMOV UR39, URZ ;  /* 0x0000003f00277c82 */ /* 0x000fe20008000000 */
[----:B------:R-:W-:-:S11]  /*1340*/  PLOP3.LUT P0, PT, PT, PT, PT, 0x80, 0x0 ;  /* 0x000000000000781c */ /* 0x000fd60003f0f070 */
[----:B------:R-:W-:Y:S05]  /*1350*/  @!P2 BRA `(.L_x_17) ;  /* 0x0000003800d8a947 */ /* 0x000fea0003800000 */
[----:B------:R-:W-:Y:S01]  /*1360*/  ULDC UR4, c[0x0][0x28c] ;  /* 0x0000a30000047ab9 */ /* 0x000fe20000000800 */
[----:B------:R-:W-:Y:S01]  /*1370*/  LOP3.LUT R92, R22, 0x1, RZ, 0xfc, !PT ;  /* 0x00000001165c7812 */ /* 0x000fe200078efcff */
[----:B------:R-:W-:Y:S01]  /*1380*/  UIADD3 UR4, UR4, 0x3f, URZ ;  /* 0x0000003f04047890 */ /* 0x000fe2000fffe03f */
[----:B------:R-:W-:Y:S01]  /*1390*/  LOP3.LUT R94, R19, 0x1, RZ, 0xfc, !PT ;  /* 0x00000001135e7812 */ /* 0x000fe200078efcff */
[----:B------:R-:W-:Y:S01]  /*13a0*/  ULDC.64 UR54, c[0x0][0x198] ;  /* 0x0000660000367ab9 */ /* 0x000fe20000000a00 */
[----:B------:R-:W-:Y:S01]  /*13b0*/  MOV R89, 0x1 ;  /* 0x0000000100597802 */ /* 0x000fe20000000f00 */
[----:B------:R-:W-:Y:S01]  /*13c0*/  USHF.R.S32.HI UR5, URZ, 0x1f, UR4 ;  /* 0x0000001f3f057899 */ /* 0x000fe20008011404 */
[----:B------:R-:W-:Y:S01]  /*13d0*/  UMOV UR48, URZ ;  /* 0x0000003f00307c82 */ /* 0x000fe20008000000 */
[----:B------:R-:W-:Y:S02]  /*13e0*/  UMOV UR49, URZ ;  /* 0x0000003f00317c82 */ /* 0x000fe40008000000 */
[----:B------:R-:W-:Y:S01]  /*13f0*/  ULEA.HI UR5, UR5, UR4, URZ, 0x6 ;  /* 0x0000000405057291 */ /* 0x000fe2000f8f303f */
[----:B------:R-:W-:Y:S01]  /*1400*/  UMOV UR50, URZ ;  /* 0x0000003f00327c82 */ /* 0x000fe20008000000 */
[----:B------:R-:W-:-:S02]  /*1410*/  UMOV UR39, URZ ;  /* 0x0000003f00277c82 */ /* 0x000fc40008000000 */
[----:B------:R-:W-:-:S12]  /*1420*/  USHF.R.S32.HI UR51, URZ, 0x6, UR5 ;  /* 0x000000063f337899 */ /* 0x000fd80008011405 */
.L_x_90:
[----:B------:R-:W-:Y:S01]  /*1430*/  LOP3.LUT R0, R18, 0x80, RZ, 0xc0, !PT ;  /* 0x0000008012007812 */ /* 0x000fe200078ec0ff */
[----:B------:R-:W3:Y:S01]  /*1440*/  S2UR UR52, SR_CgaCtaId ;  /* 0x00000000003479c3 */ /* 0x000ee20000008800 */
[----:B------:R-:W-:Y:S02]  /*1450*/  UMOV UR53, 0x400 ;  /* 0x0000040000357882 */ /* 0x000fe40000000000 */
[----:B------:R-:W-:-:S06]  /*1460*/  SHF.R.U32.HI R0, RZ, 0x7, R0 ;  /* 0x00000007ff007819 */ /* 0x000fcc0000011600 */
[----:B------:R-:W4:Y:S01]  /*1470*/  SHFL.IDX PT, R0, R0, RZ, 0x1f ;  /* 0x00001fff00007589 */ /* 0x000f2200000e0000 */
[----:B---3--:R-:W-:Y:S01]  /*1480*/  ULEA UR53, UR52, UR53, 0x18 ;  /* 0x0000003534357291 */ /* 0x008fe2000f8ec03f */
[----:B----4-:R-:W-:-:S13]  /*1490*/  R2UR UR4, R0 ;  /* 0x00000000000472ca */ /* 0x010fda00000e0000 */
[----:B------:R-:W-:-:S04]  /*14a0*/  ULEA.HI UR5, UR4, UR4, URZ, 0x1 ;  /* 0x0000000404057291 */ /* 0x000fc8000f8f083f */
[----:B------:R-:W-:-:S04]  /*14b0*/  ULOP3.LUT UR5, UR5, 0x7fffe, URZ, 0xc0, !UPT ;  /* 0x0007fffe05057892 */ /* 0x000fc8000f8ec03f */
[----:B------:R-:W-:-:S03]  /*14c0*/  UIADD3 UR5, UR4, -UR5, URZ ;  /* 0x8000000504057290 */ /* 0x000fc6000fffe03f */
[----:B------:R-:W-:Y:S01]  /*14d0*/  ULDC UR4, c[0x0][0x28c] ;  /* 0x0000a30000047ab9 */ /* 0x000fe20000000800 */
[----:B------:R-:W-:Y:S01]  /*14e0*/  ULEA UR5, UR5, UR53, 0xd ;  /* 0x0000003505057291 */ /* 0x000fe2000f8e683f */
[----:B------:R-:W-:-:S03]  /*14f0*/  ISETP.LT.AND P0, PT, RZ, UR4, PT ;  /* 0x00000004ff007c0c */ /* 0x000fc6000bf01270 */
[----:B------:R-:W-:-:S04]  /*1500*/  UIADD3 UR5, UR5, 0x8400, URZ ;  /* 0x0000840005057890 */ /* 0x000fc8000fffe03f */
[----:B------:R-:W-:-:S04]  /*1510*/  USHF.R.U32.HI UR5, URZ, 0x4, UR5 ;  /* 0x000000043f057899 */ /* 0x000fc80008011605 */
[----:B------:R-:W-:Y:S02]  /*1520*/  ULOP3.LUT UR44, UR5, 0x3fff, URZ, 0xc0, !UPT ;  /* 0x00003fff052c7892 */ /* 0x000fe4000f8ec03f */
[----:B-1----:R-:W-:Y:S10]  /*1530*/  @P0 BRA `(.L_x_18) ;  /* 0x0000000000400947 */ /* 0x002ff40003800000 */
[----:B------:R-:W-:Y:S01]  /*1540*/  MOV R0, 0x0 ;  /* 0x0000000000007802 */ /* 0x000fe20000000f00 */
[----:B------:R-:W-:Y:S01]  /*1550*/  ULDC.64 UR4, c[0x4][0x70] ;  /* 0x01001c0000047ab9 */ /* 0x000fe20000000a00 */
[----:B------:R-:W-:Y:S01]  /*1560*/  ULDC.64 UR6, c[0x4][0x8] ;  /* 0x0100020000067ab9 */ /* 0x000fe20000000a00 */
[----:B--2---:R-:W-:Y:S01]  /*1570*/  IMAD.U32 R4, RZ, RZ, UR4 ;  /* 0x00000004ff047e24 */ /* 0x004fe2000f8e00ff */
[----:B------:R2:W3:Y:S01]  /*1580*/  LDC.64 R14, c[0x4][R0] ;  /* 0x01000000000e7b82 */ /* 0x0004e20000000a00 */
[----:B------:R-:W-:Y:S01]  /*1590*/  IMAD.U32 R5, RZ, RZ, UR5 ;  /* 0x00000005ff057e24 */ /* 0x000fe2000f8e00ff */
[----:B------:R-:W-:Y:S01]  /*15a0*/  ULDC.64 UR4, c[0x4][0x78] ;  /* 0x01001e0000047ab9 */ /* 0x000fe20000000a00 */
[----:B------:R-:W-:Y:S01]  /*15b0*/  IMAD.U32 R10, RZ, RZ, UR6 ;  /* 0x00000006ff0a7e24 */ /* 0x000fe2000f8e00ff */
[----:B------:R-:W-:Y:S01]  /*15c0*/  MOV R12, 0x1 ;  /* 0x00000001000c7802 */ /* 0x000fe20000000f00 */
[----:B------:R-:W-:Y:S02]  /*15d0*/  IMAD.U32 R6, RZ, RZ, UR4 ;  /* 0x00000004ff067e24 */ /* 0x000fe4000f8e00ff */
[----:B------:R-:W-:-:S02]  /*15e0*/  IMAD.U32 R7, RZ, RZ, UR5 ;  /* 0x00000005ff077e24 */ /* 0x000fc4000f8e00ff */
[----:B------:R-:W-:Y:S02]  /*15f0*/  IMAD.U32 R11, RZ, RZ, UR7 ;  /* 0x00000007ff0b7e24 */ /* 0x000fe4000f8e00ff */
[----:B------:R-:W-:Y:S02]  /*1600*/  IMAD.MOV.U32 R8, RZ, RZ, 0x1e1 ;  /* 0x000001e1ff087424 */ /* 0x000fe400078e00ff */
[----:B--2---:R-:W-:-:S07]  /*1610*/  IMAD.MOV.U32 R13, RZ, RZ, RZ ;  /* 0x000000ffff0d7224 */ /* 0x004fce00078e00ff */
[----:B------:R-:W-:-:S07]  /*1620*/  LEPC R20, `(.L_x_18) ;  /* 0x000000001014794e */ /* 0x000fce0000000000 */
[----:B-1-3-5:R-:W-:Y:S05]  /*1630*/  CALL.ABS.NOINC R14 ;  /* 0x000000000e007343 */ /* 0x02afea0003c00000 */
.L_x_18:
[----:B------:R-:W-:-:S13]  /*1640*/  ISETP.NE.AND P0, PT, R92, 0x3, PT ;  /* 0x000000035c00780c */ /* 0x000fda0003f05270 */
[----:B------:R-:W-:Y:S05]  /*1650*/  @!P0 BRA `(.L_x_19) ;  /* 0x0000000000048947 */ /* 0x000fea0003800000 */
[----:B------:R-:W-:Y:S01]  /*1660*/  BPT.TRAP 0x1 ;  /* 0x000000040000795c */ /* 0x000fe20000300000 */
.L_x_19:
[----:B------:R-:W-:Y:S02]  /*1670*/  IMAD.U32 R3, RZ, RZ, UR50 ;  /* 0x00000032ff037e24 */ /* 0x000fe4000f8e00ff */
[----:B------:R-:W-:-:S03]  /*1680*/  IMAD.U32 R0, RZ, RZ, UR49 ;  /* 0x00000031ff007e24 */ /* 0x000fc6000f8e00ff */
[----:B------:R-:W-:Y:S02]  /*1690*/  LEA R3, R3, UR53, 0x3 ;  /* 0x0000003503037c11 */ /* 0x000fe4000f8e18ff */
[----:B------:R-:W-:-:S04]  /*16a0*/  SHF.L.U32 R0, R0, 0x1f, RZ ;  /* 0x0000001f00007819 */ /* 0x000fc800000006ff */
[----:B------:R3:W4:Y:S01]  /*16b0*/  SYNCS.PHASECHK.TRANS64.TRYWAIT P1, [R3+URZ], R0 ;  /* 0x00000000030075a7 */ /* 0x000722000802017f */
[----:B------:R-:W-:Y:S05]  /*16c0*/  @!P0 BRA `(.L_x_20) ;  /* 0x0000000000048947 */ /* 0x000fea0003800000 */
[----:B------:R-:W-:Y:S01]  /*16d0*/  BPT.TRAP 0x1 ;  /* 0x000000040000795c */ /* 0x000fe20000300000 */
.L_x_20:
[----:B----4-:R-:W-:Y:S05]  /*16e0*/  @P1 BRA `(.L_x_21) ;  /* 0x0000000000081947 */ /* 0x010fea0003800000 */
[----:B------:R-:W4:Y:S02]  /*16f0*/  SYNCS.PHASECHK.TRANS64.TRYWAIT P1, [R3+URZ], R0 ;  /* 0x00000000030075a7 */ /* 0x000f24000802017f */
[----:B----4-:R-:W-:Y:S05]  /*1700*/  @!P1 BRA `(.L_x_22) ;  /* 0x0000006000a49947 */ /* 0x010fea0003800000 */
.L_x_21:
[----:B------:R-:W-:-:S04]  /*1710*/  UISETP.LT.AND UP0, UPT, UR51, 0x1, UPT ;  /* 0x000000013300788c */ /* 0x000fc8000bf01270 */
[----:B------:R-:W-:-:S06]  /*1720*/  USEL UR4, UR51, 0x1, UP0 ;  /* 0x0000000133047887 */ /* 0x000fcc0008000000 */
[----:B---34-:R-:W-:Y:S01]  /*1730*/  IMAD.U32 R0, RZ, RZ, UR4 ;  /* 0x00000004ff007e24 */ /* 0x018fe2000f8e00ff */
[----:B------:R-:W-:Y:S05]  /*1740*/  WARPSYNC.ALL ;  /* 0x0000000000007948 */ /* 0x000fea0003800000 */
[----:B------:R-:W-:-:S04]  /*1750*/  IADD3 R0, -R0, UR51, RZ ;  /* 0x0000003300007c10 */ /* 0x000fc8000fffe1ff */
[----:B------:R-:W-:Y:S01]  /*1760*/  ISETP.GE.AND P1, PT, R0, 0x1, PT ;  /* 0x000000010000780c */ /* 0x000fe20003f26270 */
[----:B------:R-:W-:Y:S01]  /*1770*/  UIADD3 UR4, UR53, 0x28400, URZ ;  /* 0x0002840035047890 */ /* 0x000fe2000fffe03f */
[----:B------:R-:W-:Y:S01]  /*1780*/  WARPGROUP.ARRIVE ;  /* 0x00000000000079c5 */ /* 0x000fe20000000000 */
[----:B------:R-:W-:Y:S02]  /*1790*/  ULOP3.LUT UR8, UR44, 0x10000, URZ, 0xfc, !UPT ;  /* 0x000100002c087892 */ /* 0x000fe4000f8efc3f */
[----:B------:R-:W-:Y:S02]  /*17a0*/  USHF.R.U32.HI UR4, URZ, 0x4, UR4 ;  /* 0x000000043f047899 */ /* 0x000fe40008011604 */
[----:B------:R-:W-:Y:S02]  /*17b0*/  ULEA UR11, UR50, UR8, 0xb ;  /* 0x00000008320b7291 */ /* 0x000fe4000f8e583f */
[----:B------:R-:W-:Y:S01]  /*17c0*/  ULOP3.LUT UR4, UR4, 0x3fff, URZ, 0xc0, !UPT ;  /* 0x00003fff04047892 */ /* 0x000fe2000f8ec03f */
[----:B------:R-:W-:Y:S01]  /*17d0*/  UMOV UR5, 0x40000040 ;  /* 0x4000004000057882 */ /* 0x000fe20000000000 */
[----:B------:R-:W-:-:S02]  /*17e0*/  UMOV UR7, 0x40000040 ;  /* 0x4000004000077882 */ /* 0x000fc40000000000 */
[----:B------:R-:W-:Y:S02]  /*17f0*/  ULOP3.LUT UR9, UR4, 0x10000, URZ, 0xfc, !UPT ;  /* 0x0001000004097892 */ /* 0x000fe4000f8efc3f */
[----:B------:R-:W-:Y:S02]  /*1800*/  UIADD3 UR12, UR11, 0x400, URZ ;  /* 0x000004000b0c7890 */ /* 0x000fe4000fffe03f */
[----:B------:R-:W-:Y:S01]  /*1810*/  ULEA UR10, UR50, UR9, 0x9 ;  /* 0x00000009320a7291 */ /* 0x000fe2000f8e483f */
[----:B------:R-:W-:-:S06]  /*1820*/  UMOV UR4, UR11 ;  /* 0x0000000b00047c82 */ /* 0x000fcc0008000000 */
[----:B------:R-:W-:Y:S02]  /*1830*/  UMOV UR6, UR10 ;  /* 0x0000000a00067c82 */ /* 0x000fe40008000000 */
[----:B------:R-:W-:Y:S01]  /*1840*/  HGMMA.64x64x16.F32 R56, gdesc[UR4], RZ, !UPT, gsb0 ;  /* 0x00e00000043879f0 */ /* 0x000fe2000c0008ff */
[----:B------:R-:W-:Y:S01]  /*1850*/  UMOV UR4, UR12 ;  /* 0x0000000c00047c82 */ /* 0x000fe20008000000 */
[----:B------:R-:W-:Y:S01]  /*1860*/  UMOV UR5, 0x40000040 ;  /* 0x4000004000057882 */ /* 0x000fe20000000000 */
[----:B------:R-:W-:Y:S01]  /*1870*/  UIADD3 UR12, UR11, 0x402, URZ ;  /* 0x000004020b0c7890 */ /* 0x000fe2000fffe03f */
[----:B------:R-:W-:Y:S02]  /*1880*/  WARPGROUP.DEPBAR.LE gsb0, 0x0 ;  /* 0x00008000000079c5 */ /* 0x000fe40000010000 */
[----:B------:R-:W-:-:S06]  /*1890*/  WARPGROUP.ARRIVE ;  /* 0x00000000000079c5 */ /* 0x000fcc0000000000 */
[----:B------:R-:W-:Y:S01]  /*18a0*/  HGMMA.64x64x16.F32 R24, gdesc[UR4], RZ, !UPT, gsb0 ;  /* 0x00e00000041879f0 */ /* 0x000fe2000c0008ff */
[----:B------:R-:W-:Y:S02]  /*18b0*/  UIADD3 UR4, UR11, 0x2, URZ ;  /* 0x000000020b047890 */ /* 0x000fe4000fffe03f */
[----:B------:R-:W-:Y:S01]  /*18c0*/  UIADD3 UR6, UR10, 0x2, URZ ;  /* 0x000000020a067890 */ /* 0x000fe2000fffe03f */
[----:B------:R-:W-:Y:S01]  /*18d0*/  UMOV UR5, 0x40000040 ;  /* 0x4000004000057882 */ /* 0x000fe20000000000 */
[----:B------:R-:W-:Y:S01]  /*18e0*/  UMOV UR7, 0x40000040 ;  /* 0x4000004000077882 */ /* 0x000fe20000000000 */
[----:B------:R-:W-:Y:S02]  /*18f0*/  WARPGROUP.DEPBAR.LE gsb0, 0x0 ;  /* 0x00008000000079c5 */ /* 0x000fe40000010000 */
[----:B------:R-:W-:-:S06]  /*1900*/  WARPGROUP.ARRIVE ;  /* 0x00000000000079c5 */ /* 0x000fcc0000000000 */
[----:B------:R-:W-:Y:S01]  /*1910*/  HGMMA.64x64x16.F32 R56, gdesc[UR4], R56, gsb0 ;  /* 0x00e00000043879f0 */ /* 0x000fe20008000838 */
[----:B------:R-:W-:Y:S01]  /*1920*/  UMOV UR4, UR12 ;  /* 0x0000000c00047c82 */ /* 0x000fe20008000000 */
[----:B------:R-:W-:Y:S01]  /*1930*/  UMOV UR5, 0x40000040 ;  /* 0x4000004000057882 */ /* 0x000fe20000000000 */
[----:B------:R-:W-:Y:S01]  /*1940*/  UIADD3 UR12, UR11, 0x404, URZ ;  /* 0x000004040b0c7890 */ /* 0x000fe2000fffe03f */
[----:B------:R-:W-:Y:S02]  /*1950*/  WARPGROUP.DEPBAR.LE gsb0, 0x0 ;  /* 0x00008000000079c5 */ /* 0x000fe40000010000 */
[----:B------:R-:W-:-:S06]  /*1960*/  WARPGROUP.ARRIVE ;  /* 0x00000000000079c5 */ /* 0x000fcc0000000000 */
[----:B------:R-:W-:Y:S01]  /*1970*/  HGMMA.64x64x16.F32 R24, gdesc[UR4], R24, gsb0 ;  /* 0x00e00000041879f0 */ /* 0x000fe20008000818 */
        /* <DEDUP_REMOVED lines=9> */
[----:B------:R-:W-:Y:S02]  /*1a10*/  WARPGROUP.DEPBAR.LE gsb0, 0x0 ;  /* 0x00008000000079c5 */ /* 0x000fe40000010000 */
[----:B------:R-:W-:-:S06]  /*1a20*/  WARPGROUP.ARRIVE ;  /* 0x00000000000079c5 */ /* 0x000fcc0000000000 */
[----:B------:R-:W-:Y:S01]  /*1a30*/  HGMMA.64x64x16.F32 R24, gdesc[UR4], R24, gsb0 ;  /* 0x00e00000041879f0 */ /* 0x000fe20008000818 */
[----:B------:R-:W-:Y:S02]  /*1a40*/  UIADD3 UR4, UR11, 0x6, URZ ;  /* 0x000000060b047890 */ /* 0x000fe4000fffe03f */
[----:B------:R-:W-:Y:S01]  /*1a50*/  UIADD3 UR6, UR10, 0x6, URZ ;  /* 0x000000060a067890 */ /* 0x000fe2000fffe03f */
[----:B------:R-:W-:Y:S01]  /*1a60*/  UMOV UR5, 0x40000040 ;  /* 0x4000004000057882 */ /* 0x000fe20000000000 */
[----:B------:R-:W-:Y:S01]  /*1a70*/  UMOV UR7, 0x40000040 ;  /* 0x4000004000077882 */ /* 0x000fe20000000000 */
[----:B------:R-:W-:Y:S01]  /*1a80*/  UIADD3 UR11, UR11, 0x406, URZ ;  /* 0x000004060b0b7890 */ /* 0x000fe2000fffe03f */
[----:B------:R-:W-:Y:S02]  /*1a90*/  WARPGROUP.DEPBAR.LE gsb0, 0x0 ;  /* 0x00008000000079c5 */ /* 0x000fe40000010000 */
[----:B------:R-:W-:-:S06]  /*1aa0*/  WARPGROUP.ARRIVE ;  /* 0x00000000000079c5 */ /* 0x000fcc0000000000 */
[----:B------:R-:W-:Y:S01]  /*1ab0*/  HGMMA.64x64x16.F32 R56, gdesc[UR4], R56, gsb0 ;  /* 0x00e00000043879f0 */ /* 0x000fe20008000838 */
[----:B------:R-:W-:Y:S01]  /*1ac0*/  UMOV UR4, UR11 ;  /* 0x0000000b00047c82 */ /* 0x000fe20008000000 */
[----:B------:R-:W-:Y:S01]  /*1ad0*/  UMOV UR5, 0x40000040 ;  /* 0x4000004000057882 */ /* 0x000fe20000000000 */
[----:B------:R-:W-:Y:S02]  /*1ae0*/  WARPGROUP.DEPBAR.LE gsb0, 0x0 ;  /* 0x00008000000079c5 */ /* 0x000fe40000010000 */
[----:B------:R-:W-:-:S06]  /*1af0*/  WARPGROUP.ARRIVE ;  /* 0x00000000000079c5 */ /* 0x000fcc0000000000 */
[----:B------:R-:W-:Y:S03]  /*1b00*/  HGMMA.64x64x16.F32 R24, gdesc[UR4], R24, gsb0 ;  /* 0x00e00000041879f0 */ /* 0x000fe60008000818 */
[----:B------:R-:W-:Y:S02]  /*1b10*/  WARPGROUP.DEPBAR.LE gsb0, 0x0 ;  /* 0x00008000000079c5 */ /* 0x000fe40000010000 */
[----:B------:R-:W-:Y:S05]  /*1b20*/  @!P1 BRA `(.L_x_23) ;  /* 0x00000004006c9947 */ /* 0x000fea0003800000 */
[----:B------:R-:W-:Y:S02]  /*1b30*/  UIADD3 UR10, UR50, 0x1, URZ ;  /* 0x00000001320a7890 */ /* 0x000fe4000fffe03f */
[----:B------:R-:W-:Y:S02]  /*1b40*/  UMOV UR11, UR50 ;  /* 0x00000032000b7c82 */ /* 0x000fe40008000000 */
[----:B------:R-:W-:-:S04]  /*1b50*/  UISETP.NE.AND UP0, UPT, UR10, 0x4, UPT ;  /* 0x000000040a00788c */ /* 0x000fc8000bf05270 */
[----:B------:R-:W-:Y:S02]  /*1b60*/  USEL UR4, URZ, 0x1, UP0 ;  /* 0x000000013f047887 */ /* 0x000fe40008000000 */
[----:B------:R-:W-:Y:S02]  /*1b70*/  USEL UR10, UR10, URZ, UP0 ;  /* 0x0000003f0a0a7287 */ /* 0x000fe40008000000 */
[----:B------:R-:W-:-:S06]  /*1b80*/  ULOP3.LUT UR4, UR49, UR4, URZ, 0x3c, !UPT ;  /* 0x0000000431047292 */ /* 0x000fcc000f8e3c3f */
[----:B--2---:R-:W-:-:S07]  /*1b90*/  IMAD.U32 R5, RZ, RZ, UR4 ;  /* 0x00000004ff057e24 */ /* 0x004fce000f8e00ff */
.L_x_30:
[----:B--23--:R-:W-:Y:S05]  /*1ba0*/  @!P0 BRA `(.L_x_24) ;  /* 0x0000000000048947 */ /* 0x00cfea0003800000 */
[----:B------:R-:W-:Y:S01]  /*1bb0*/  BPT.TRAP 0x1 ;  /* 0x000000040000795c */ /* 0x000fe20000300000 */
.L_x_24:
[----:B------:R-:W-:Y:S01]  /*1bc0*/  ULEA UR4, UR10, UR53, 0x3 ;  /* 0x000000350a047291 */ /* 0x000fe2000f8e183f */
[----:B------:R-:W-:-:S08]  /*1bd0*/  SHF.L.U32 R3, R5, 0x1f, RZ ;  /* 0x0000001f05037819 */ /* 0x000fd000000006ff */
[----:B------:R2:W3:Y:S01]  /*1be0*/  SYNCS.PHASECHK.TRANS64.TRYWAIT P1, [UR4], R3 ;  /* 0x00000003ff0075a7 */ /* 0x0004e20008020144 */
[----:B------:R-:W-:Y:S05]  /*1bf0*/  @!P0 BRA `(.L_x_25) ;  /* 0x0000000000048947 */ /* 0x000fea0003800000 */
[----:B------:R-:W-:Y:S01]  /*1c00*/  BPT.TRAP 0x1 ;  /* 0x000000040000795c */ /* 0x000fe20000300000 */
.L_x_25:
[----:B---3--:R-:W-:Y:S05]  /*1c10*/  @P1 BRA `(.L_x_26) ;  /* 0x0000000000081947 */ /* 0x008fea0003800000 */
[----:B------:R-:W3:Y:S02]  /*1c20*/  SYNCS.PHASECHK.TRANS64.TRYWAIT P1, [UR4], R3 ;  /* 0x00000003ff0075a7 */ /* 0x000ee40008020144 */
[----:B---3--:R-:W-:Y:S05]  /*1c30*/  @!P1 BRA `(.L_x_27) ;  /* 0x0000005c006c9947 */ /* 0x008fea0003800000 */
.L_x_26:
[----:B------:R-:W-:Y:S01]  /*1c40*/  ULEA UR12, UR10, UR9, 0x9 ;  /* 0x000000090a0c7291 */ /* 0x000fe2000f8e483f */
[----:B------:R-:W-:Y:S01]  /*1c50*/  WARPGROUP.ARRIVE ;  /* 0x00000000000079c5 */ /* 0x000fe20000000000 */
[----:B------:R-:W-:Y:S01]  /*1c60*/  ULEA UR13, UR10, UR8, 0xb ;  /* 0x000000080a0d7291 */ /* 0x000fe2000f8e583f */
[----:B------:R-:W-:Y:S01]  /*1c70*/  UMOV UR7, 0x40000040 ;  /* 0x4000004000077882 */ /* 0x000fe20000000000 */
[----:B------:R-:W-:Y:S02]  /*1c80*/  UMOV UR5, 0x40000040 ;  /* 0x4000004000057882 */ /* 0x000fe40000000000 */
[----:B------:R-:W-:Y:S01]  /*1c90*/  UIADD3 UR14, UR13, 0x400, URZ ;  /* 0x000004000d0e7890 */ /* 0x000fe2000fffe03f */
[----:B------:R-:W-:Y:S02]  /*1ca0*/  UMOV UR6, UR12 ;  /* 0x0000000c00067c82 */ /* 0x000fe40008000000 */
[----:B------:R-:W-:Y:S02]  /*1cb0*/  UMOV UR4, UR13 ;  /* 0x0000000d00047c82 */ /* 0x000fe40008000000 */
[----:B------:R-:W-:Y:S01]  /*1cc0*/  HGMMA.64x64x16.F32 R56, gdesc[UR4], R56, gsb0 ;  /* 0x00e00000043879f0 */ /* 0x000fe20008000838 */
[----:B------:R-:W-:Y:S01]  /*1cd0*/  UMOV UR5, 0x40000040 ;  /* 0x4000004000057882 */ /* 0x000fe20000000000 */
[----:B------:R-:W-:Y:S01]  /*1ce0*/  UMOV UR4, UR14 ;  /* 0x0000000e00047c82 */ /* 0x000fe20008000000 */
[----:B------:R-:W-:Y:S01]  /*1cf0*/  UIADD3 UR14, UR13, 0x402, URZ ;  /* 0x000004020d0e7890 */ /* 0x000fe2000fffe03f */
[----:B------:R-:W-:-:S02]  /*1d00*/  WARPGROUP.DEPBAR.LE gsb0, 0x0 ;  /* 0x00008000000079c5 */ /* 0x000fc40000010000 */
        /* <DEDUP_REMOVED lines=42> */
[----:B------:R-:W-:Y:S01]  /*1fb0*/  BPT.TRAP 0x1 ;  /* 0x000000040000795c */ /* 0x000fe20000300000 */
.L_x_28:
[----:B------:R-:W-:Y:S01]  /*1fc0*/  ULEA UR4, UR11, UR53, 0x3 ;  /* 0x000000350b047291 */ /* 0x000fe2000f8e183f */
[----:B------:R-:W-:-:S03]  /*1fd0*/  ISETP.GT.U32.AND P1, PT, R22, 0x1, PT ;  /* 0x000000011600780c */ /* 0x000fc60003f24070 */
[----:B------:R-:W-:-:S04]  /*1fe0*/  UIADD3 UR4, UR4, 0x20, URZ ;  /* 0x0000002004047890 */ /* 0x000fc8000fffe03f */
[----:B------:R-:W-:-:S09]  /*1ff0*/  UPRMT UR4, URZ, 0x654, UR4 ;  /* 0x000006543f047896 */ /* 0x000fd20008000004 */
[----:B------:R-:W-:Y:S01]  /*2000*/  SYNCS.ARRIVE.TRANS64.RED.A1T0 RZ, [UR4], RZ ;  /* 0x000000ffffff79a7 */ /* 0x000fe20008100404 */
[----:B------:R-:W-:Y:S05]  /*2010*/  @P1 BRA `(.L_x_29) ;  /* 0x0000000000041947 */ /* 0x000fea0003800000 */
[----:B------:R-:W-:Y:S01]  /*2020*/  BPT.TRAP 0x1 ;  /* 0x000000040000795c */ /* 0x000fe20000300000 */
.L_x_29:
[----:B------:R-:W-:Y:S01]  /*2030*/  UIADD3 UR10, UR10, 0x1, URZ ;  /* 0x000000010a0a7890 */ /* 0x000fe2000fffe03f */
[C---:B------:R-:W-:Y:S01]  /*2040*/  ISETP.GT.AND P1, PT, R0.reuse, 0x1, PT ;  /* 0x000000010000780c */ /* 0x040fe20003f24270 */
[----:B------:R-:W-:Y:S01]  /*2050*/  UIADD3 UR11, UR11, 0x1, URZ ;  /* 0x000000010b0b7890 */ /* 0x000fe2000fffe03f */
[----:B------:R-:W-:Y:S01]  /*2060*/  VIADD R0, R0, 0xffffffff ;  /* 0xffffffff00007836 */ /* 0x000fe20000000000 */
[----:B------:R-:W-:Y:S02]  /*2070*/  UISETP.NE.AND UP0, UPT, UR10, 0x4, UPT ;  /* 0x000000040a00788c */ /* 0x000fe4000bf05270 */
[----:B------:R-:W-:Y:S02]  /*2080*/  UISETP.NE.AND UP1, UPT, UR11, 0x4, UPT ;  /* 0x000000040b00788c */ /* 0x000fe4000bf25270 */
[----:B------:R-:W-:Y:S02]  /*2090*/  USEL UR4, URZ, 0x1, UP0 ;  /* 0x000000013f047887 */ /* 0x000fe40008000000 */
[----:B------:R-:W-:-:S02]  /*20a0*/  USEL UR10, UR10, URZ, UP0 ;  /* 0x0000003f0a0a7287 */ /* 0x000fc40008000000 */
[----:B------:R-:W-:Y:S02]  /*20b0*/  USEL UR11, UR11, URZ, UP1 ;  /* 0x0000003f0b0b7287 */ /* 0x000fe40008800000 */
[----:B------:R-:W-:Y:S01]  /*20c0*/  LOP3.LUT R5, R5, UR4, RZ, 0x3c, !PT ;  /* 0x0000000405057c12 */ /* 0x000fe2000f8e3cff */
[----:B------:R-:W-:Y:S09]  /*20d0*/  @P1 BRA `(.L_x_30) ;  /* 0xfffffff800b01947 */ /* 0x000ff2000383ffff */
.L_x_23:
[----:B------:R-:W4:Y:S02]  /*20e0*/  LDC R0, c[0x0][0x28c] ;  /* 0x0000a300ff007b82 */ /* 0x000f240000000800 */
[----:B----4-:R-:W-:-:S13]  /*20f0*/  ISETP.GE.AND P1, PT, R0, 0x1, PT ;  /* 0x000000010000780c */ /* 0x010fda0003f26270 */
[----:B------:R-:W-:Y:S05]  /*2100*/  @!P1 BRA `(.L_x_31) ;  /* 0x0000000000349947 */ /* 0x000fea0003800000 */
[----:B------:R-:W-:Y:S05]  /*2110*/  @!P0 BRA `(.L_x_32) ;  /* 0x0000000000048947 */ /* 0x000fea0003800000 */
[----:B------:R-:W-:Y:S01]  /*2120*/  BPT.TRAP 0x1 ;  /* 0x000000040000795c */ /* 0x000fe20000300000 */
.L_x_32:
[----:B------:R-:W-:Y:S01]  /*2130*/  UISETP.LT.AND UP0, UPT, UR51, 0x1, UPT ;  /* 0x000000013300788c */ /* 0x000fe2000bf01270 */
[----:B------:R-:W-:-:S03]  /*2140*/  ISETP.GT.U32.AND P0, PT, R22, 0x1, PT ;  /* 0x000000011600780c */ /* 0x000fc60003f04070 */
[----:B------:R-:W-:-:S04]  /*2150*/  USEL UR4, UR51, 0x1, UP0 ;  /* 0x0000000133047887 */ /* 0x000fc80008000000 */
[----:B------:R-:W-:-:S04]  /*2160*/  UIADD3 UR4, UR50, UR51, -UR4 ;  /* 0x0000003332047290 */ /* 0x000fc8000fffe804 */
[----:B------:R-:W-:-:S04]  /*2170*/  USHF.L.U32 UR4, UR4, 0x3, URZ ;  /* 0x0000000304047899 */ /* 0x000fc8000800063f */
[----:B------:R-:W-:-:S04]  /*2180*/  ULOP3.LUT UR4, UR4, 0x18, URZ, 0xc0, !UPT ;  /* 0x0000001804047892 */ /* 0x000fc8000f8ec03f */
[----:B------:R-:W-:-:S04]  /*2190*/  UIADD3 UR4, UR53, 0x20, UR4 ;  /* 0x0000002035047890 */ /* 0x000fc8000fffe004 */
[----:B------:R-:W-:-:S09]  /*21a0*/  UPRMT UR4, URZ, 0x654, UR4 ;  /* 0x000006543f047896 */ /* 0x000fd20008000004 */
[----:B------:R-:W-:Y:S01]  /*21b0*/  SYNCS.ARRIVE.TRANS64.RED.A1T0 RZ, [UR4], RZ ;  /* 0x000000ffffff79a7 */ /* 0x000fe20008100404 */
[----:B------:R-:W-:Y:S05]  /*21c0*/  @P0 BRA `(.L_x_31) ;  /* 0x0000000000040947 */ /* 0x000fea0003800000 */
[----:B------:R-:W-:Y:S01]  /*21d0*/  BPT.TRAP 0x1 ;  /* 0x000000040000795c */ /* 0x000fe20000300000 */
.L_x_31:
[----:B------:R-:W-:Y:S01]  /*21e0*/  UIADD3 UR4, UR53, 0x200, URZ ;  /* 0x0000020035047890 */ /* 0x000fe2000fffe03f */
[----:B------:R-:W-:Y:S02]  /*21f0*/  R2UR UR46, R23 ;  /* 0x00000000172e72ca */ /* 0x000fe400000e0000 */
[----:B------:R-:W-:Y:S01]  /*2200*/  R2UR UR45, R93 ;  /* 0x000000005d2d72ca */ /* 0x000fe200000e0000 */
[----:B------:R-:W-:-:S06]  /*2210*/  ULOP3.LUT UP0, URZ, UR4, 0x1bf, URZ, 0xc0, !UPT ;  /* 0x000001bf043f7892 */ /* 0x000fcc000f80c03f */
[----:B------:R-:W-:-:S04]  /*2220*/  PLOP3.LUT P0, PT, PT, PT, UP0, 0x80, 0x0 ;  /* 0x000000000000781c */ /* 0x000fc80003f0f008 */
[----:B------:R-:W-:Y:S02]  /*2230*/  USHF.L.U32 UR46, UR46, 0x8, URZ ;  /* 0x000000082e2e7899 */ /* 0x000fe4000800063f */
[----:B------:R-:W-:-:S07]  /*2240*/  USHF.L.U32 UR45, UR45, 0x6, URZ ;  /* 0x000000062d2d7899 */ /* 0x000fce000800063f */
[----:B------:R-:W-:Y:S05]  /*2250*/  @!P0 BRA `(.L_x_33) ;  /* 0x00000000007c8947 */ /* 0x000fea0003800000 */
[----:B------:R-:W-:Y:S01]  /*2260*/  MOV R23, 0x0 ;  /* 0x0000000000177802 */ /* 0x000fe20000000f00 */
[----:B------:R-:W-:Y:S01]  /*2270*/  ULDC.64 UR4, c[0x4][0x80] ;  /* 0x0100200000047ab9 */ /* 0x000fe20000000a00 */
[----:B------:R-:W-:Y:S01]  /*2280*/  ULDC.64 UR6, c[0x4][0x10] ;  /* 0x0100040000067ab9 */ /* 0x000fe20000000a00 */
[----:B--23--:R-:W-:Y:S01]  /*2290*/  IMAD.U32 R4, RZ, RZ, UR4 ;  /* 0x00000004ff047e24 */ /* 0x00cfe2000f8e00ff */
[----:B------:R2:W3:Y:S01]  /*22a0*/  LDC.64 R14, c[0x4][R23] ;  /* 0x01000000170e7b82 */ /* 0x0004e20000000a00 */
[----:B------:R-:W-:Y:S01]  /*22b0*/  MOV R5, UR5 ;  /* 0x0000000500057c02 */ /* 0x000fe20008000f00 */
[----:B------:R-:W-:Y:S01]  /*22c0*/  ULDC.64 UR4, c[0x4][0x88] ;  /* 0x0100220000047ab9 */ /* 0x000fe20000000a00 */
[----:B------:R-:W-:Y:S02]  /*22d0*/  IMAD.U32 R10, RZ, RZ, UR6 ;  /* 0x00000006ff0a7e24 */ /* 0x000fe4000f8e00ff */
[----:B------:R-:W-:Y:S02]  /*22e0*/  IMAD.U32 R6, RZ, RZ, UR4 ;  /* 0x00000004ff067e24 */ /* 0x000fe4000f8e00ff */
[----:B------:R-:W-:-:S02]  /*22f0*/  IMAD.U32 R7, RZ, RZ, UR5 ;  /* 0x00000005ff077e24 */ /* 0x000fc4000f8e00ff */
[----:B------:R-:W-:Y:S02]  /*2300*/  IMAD.U32 R11, RZ, RZ, UR7 ;  /* 0x00000007ff0b7e24 */ /* 0x000fe4000f8e00ff */
[----:B------:R-:W-:Y:S02]  /*2310*/  IMAD.MOV.U32 R8, RZ, RZ, 0x70 ;  /* 0x00000070ff087424 */ /* 0x000fe400078e00ff */
[----:B------:R-:W-:Y:S02]  /*2320*/  IMAD.MOV.U32 R12, RZ, RZ, 0x1 ;  /* 0x00000001ff0c7424 */ /* 0x000fe400078e00ff */
[----:B--2---:R-:W-:-:S07]  /*2330*/  IMAD.MOV.U32 R13, RZ, RZ, RZ ;  /* 0x000000ffff0d7224 */ /* 0x004fce00078e00ff */
[----:B------:R-:W-:-:S07]  /*2340*/  LEPC R20, `(.L_x_34) ;  /* 0x000000001014794e */ /* 0x000fce0000000000 */
[----:B-1-3-5:R-:W-:Y:S05]  /*2350*/  CALL.ABS.NOINC R14 ;  /* 0x000000000e007343 */ /* 0x02afea0003c00000 */
.L_x_34:
[----:B------:R1:W2:Y:S01]  /*2360*/  LDC.64 R14, c[0x4][R23] ;  /* 0x01000000170e7b82 */ /* 0x0002a20000000a00 */
[----:B------:R-:W-:Y:S01]  /*2370*/  ULDC.64 UR4, c[0x4][0x80] ;  /* 0x0100200000047ab9 */ /* 0x000fe20000000a00 */
[----:B------:R-:W-:Y:S01]  /*2380*/  ULDC.64 UR6, c[0x4][0x10] ;  /* 0x0100040000067ab9 */ /* 0x000fe20000000a00 */
[----:B------:R-:W-:Y:S01]  /*2390*/  MOV R4, UR4 ;  /* 0x0000000400047c02 */ /* 0x000fe20008000f00 */
[----:B------:R-:W-:Y:S01]  /*23a0*/  IMAD.U32 R5, RZ, RZ, UR5 ;  /* 0x00000005ff057e24 */ /* 0x000fe2000f8e00ff */
[----:B------:R-:W-:Y:S01]  /*23b0*/  ULDC.64 UR4, c[0x4][0x88] ;  /* 0x0100220000047ab9 */ /* 0x000fe20000000a00 */
[----:B------:R-:W-:Y:S01]  /*23c0*/  IMAD.U32 R10, RZ, RZ, UR6 ;  /* 0x00000006ff0a7e24 */ /* 0x000fe2000f8e00ff */
[----:B------:R-:W-:Y:S01]  /*23d0*/  MOV R13, RZ ;  /* 0x000000ff000d7202 */ /* 0x000fe20000000f00 */
[----:B------:R-:W-:Y:S02]  /*23e0*/  IMAD.U32 R6, RZ, RZ, UR4 ;  /* 0x00000004ff067e24 */ /* 0x000fe4000f8e00ff */
[----:B------:R-:W-:-:S02]  /*23f0*/  IMAD.U32 R7, RZ, RZ, UR5 ;  /* 0x00000005ff077e24 */ /* 0x000fc4000f8e00ff */
[----:B------:R-:W-:Y:S02]  /*2400*/  IMAD.U32 R11, RZ, RZ, UR7 ;  /* 0x00000007ff0b7e24 */ /* 0x000fe4000f8e00ff */
[----:B------:R-:W-:Y:S02]  /*2410*/  IMAD.MOV.U32 R8, RZ, RZ, 0x70 ;  /* 0x00000070ff087424 */ /* 0x000fe400078e00ff */
[----:B-1----:R-:W-:-:S07]  /*2420*/  IMAD.MOV.U32 R12, RZ, RZ, 0x1 ;  /* 0x00000001ff0c7424 */ /* 0x002fce00078e00ff */
[----:B------:R-:W-:-:S07]  /*2430*/  LEPC R20, `(.L_x_33) ;  /* 0x000000001014794e */ /* 0x000fce0000000000 */
[----:B--2---:R-:W-:Y:S05]  /*2440*/  CALL.ABS.NOINC R14 ;  /* 0x000000000e007343 */ /* 0x004fea0003c00000 */
.L_x_33:
[----:B------:R-:W-:Y:S02]  /*2450*/  ULDC.64 UR4, c[0x0][0x590] ;  /* 0x0001640000047ab9 */ /* 0x000fe40000000a00 */
[----:B------:R-:W-:Y:S02]  /*2460*/  IMAD.U32 R95, RZ, RZ, UR4 ;  /* 0x00000004ff5f7e24 */ /* 0x000fe4000f8e00ff */
[----:B------:R-:W-:-:S03]  /*2470*/  IMAD.U32 R96, RZ, RZ, UR5 ;  /* 0x00000005ff607e24 */ /* 0x000fc6000f8e00ff */
[----:B------:R-:W-:-:S04]  /*2480*/  ISETP.NE.U32.AND P0, PT, R95, RZ, PT ;  /* 0x000000ff5f00720c */ /* 0x000fc80003f05070 */
[----:B------:R-:W-:-:S13]  /*2490*/  ISETP.NE.AND.EX P0, PT, R96, RZ, PT, P0 ;  /* 0x000000ff6000720c */ /* 0x000fda0003f05300 */
[----:B------:R-:W-:Y:S05]  /*24a0*/  @!P0 BRA `(.L_x_35) ;  /* 0x0000000000348947 */ /* 0x000fea0003800000 */
[----:B------:R-:W-:Y:S02]  /*24b0*/  ULDC.64 UR4, c[0x0][0x588] ;  /* 0x0001620000047ab9 */ /* 0x000fe40000000a00 */
[----:B------:R-:W-:-:S04]  /*24c0*/  ISETP.NE.U32.AND P1, PT, RZ, UR4, PT ;  /* 0x00000004ff007c0c */ /* 0x000fc8000bf25070 */
[----:B------:R-:W-:-:S13]  /*24d0*/  ISETP.NE.AND.EX P1, PT, RZ, UR5, PT, P1 ;  /* 0x00000005ff007c0c */ /* 0x000fda000bf25310 */
[----:B------:R-:W-:Y:S05]  /*24e0*/  @!P1 BRA `(.L_x_36) ;  /* 0x0000000000189947 */ /* 0x000fea0003800000 */
[----:B--23--:R-:W2:Y:S01]  /*24f0*/  LDC.64 R4, c[0x0][0x588] ;  /* 0x00016200ff047b82 */ /* 0x00cea20000000a00 */
[----:B------:R-:W-:-:S04]  /*2500*/  IMAD R3, R95, UR47, RZ ;  /* 0x0000002f5f037c24 */ /* 0x000fc8000f8e02ff */
[----:B--2---:R-:W-:-:S05]  /*2510*/  IMAD.WIDE R4, R3, 0x4, R4 ;  /* 0x0000000403047825 */ /* 0x004fca00078e0204 */
[----:B-----5:R4:W5:Y:S01]  /*2520*/  LDG.E R90, desc[UR42][R4.64] ;  /* 0x0000002a045a7981 */ /* 0x020962000c1e1900 */
[----:B------:R-:W-:Y:S01]  /*2530*/  IMAD.MOV.U32 R88, RZ, RZ, 0x1 ;  /* 0x00000001ff587424 */ /* 0x000fe200078e00ff */
[----:B------:R-:W-:Y:S06]  /*2540*/  BRA `(.L_x_35) ;  /* 0x00000000000c7947 */ /* 0x000fec0003800000 */
.L_x_36:
[----:B------:R-:W-:Y:S01]  /*2550*/  ULDC UR4, c[0x0][0x580] ;  /* 0x0001600000047ab9 */ /* 0x000fe20000000800 */
[----:B------:R-:W-:Y:S02]  /*2560*/  IMAD.MOV.U32 R88, RZ, RZ, 0x1 ;  /* 0x00000001ff587424 */ /* 0x000fe400078e00ff */
[----:B-----5:R-:W-:-:S07]  /*2570*/  IMAD.U32 R90, RZ, RZ, UR4 ;  /* 0x00000004ff5a7e24 */ /* 0x020fce000f8e00ff */
.L_x_35:
[----:B------:R-:W1:Y:S02]  /*2580*/  LDC.64 R6, c[0x0][0x5b0] ;  /* 0x00016c00ff067b82 */ /* 0x000e640000000a00 */
[----:B-1----:R-:W-:-:S04]  /*2590*/  ISETP.NE.U32.AND P1, PT, R6, RZ, PT ;  /* 0x000000ff0600720c */ /* 0x002fc80003f25070 */
[----:B------:R-:W-:-:S13]  /*25a0*/  ISETP.NE.AND.EX P1, PT, R7, RZ, PT, P1 ;  /* 0x000000ff0700720c */ /* 0x000fda0003f25310 */
[----:B------:R-:W-:Y:S05]  /*25b0*/  @!P1 BRA `(.L_x_37) ;  /* 0x00000000002c9947 */ /* 0x000fea0003800000 */
[----:B------:R-:W-:Y:S02]  /*25c0*/  ULDC.64 UR4, c[0x0][0x5a8] ;  /* 0x00016a0000047ab9 */ /* 0x000fe40000000a00 */
[----:B------:R-:W-:-:S04]  /*25d0*/  ISETP.NE.U32.AND P1, PT, RZ, UR4, PT ;  /* 0x00000004ff007c0c */ /* 0x000fc8000bf25070 */
[----:B------:R-:W-:-:S13]  /*25e0*/  ISETP.NE.AND.EX P1, PT, RZ, UR5, PT, P1 ;  /* 0x00000005ff007c0c */ /* 0x000fda000bf25310 */
[----:B------:R-:W-:Y:S05]  /*25f0*/  @!P1 BRA `(.L_x_38) ;  /* 0x0000000000149947 */ /* 0x000fea0003800000 */
[----:B--234-:R-:W1:Y:S01]  /*2600*/  LDC.64 R4, c[0x0][0x5a8] ;  /* 0x00016a00ff047b82 */ /* 0x01ce620000000a00 */
[----:B------:R-:W-:-:S04]  /*2610*/  IMAD R3, R6, UR47, RZ ;  /* 0x0000002f06037c24 */ /* 0x000fc8000f8e02ff */
[----:B-1----:R-:W-:-:S05]  /*2620*/  IMAD.WIDE R4, R3, 0x4, R4 ;  /* 0x0000000403047825 */ /* 0x002fca00078e0204 */
[----:B-----5:R1:W5:Y:S01]  /*2630*/  LDG.E R91, desc[UR42][R4.64] ;  /* 0x0000002a045b7981 */ /* 0x020362000c1e1900 */
[----:B------:R-:W-:Y:S05]  /*2640*/  BRA `(.L_x_37) ;  /* 0x0000000000087947 */ /* 0x000fea0003800000 */
.L_x_38:
[----:B------:R-:W-:Y:S02]  /*2650*/  ULDC UR4, c[0x0][0x5a0] ;  /* 0x0001680000047ab9 */ /* 0x000fe40000000800 */
[----:B-----5:R-:W-:-:S07]  /*2660*/  IMAD.U32 R91, RZ, RZ, UR4 ;  /* 0x00000004ff5b7e24 */ /* 0x020fce000f8e00ff */
.L_x_37:
[----:B------:R-:W-:Y:S01]  /*2670*/  ULDC.64 UR4, c[0x0][0x588] ;  /* 0x0001620000047ab9 */ /* 0x000fe20000000a00 */
[----:B------:R-:W-:Y:S01]  /*2680*/  ISETP.NE.U32.AND P1, PT, R95, RZ, PT ;  /* 0x000000ff5f00720c */ /* 0x000fe20003f25070 */
[----:B------:R-:W-:Y:S02]  /*2690*/  UISETP.NE.U32.AND UP0, UPT, UR4, URZ, UPT ;  /* 0x0000003f0400728c */ /* 0x000fe4000bf05070 */
[----:B------:R-:W-:Y:S01]  /*26a0*/  ISETP.NE.U32.AND P3, PT, RZ, UR4, PT ;  /* 0x00000004ff007c0c */ /* 0x000fe2000bf65070 */
[----:B--23--:R-:W-:Y:S01]  /*26b0*/  IMAD.MOV.U32 R3, RZ, RZ, 0x1 ;  /* 0x00000001ff037424 */ /* 0x00cfe200078e00ff */
[----:B------:R-:W-:Y:S01]  /*26c0*/  ISETP.NE.AND.EX P4, PT, R96, RZ, PT, P1 ;  /* 0x000000ff6000720c */ /* 0x000fe20003f85310 */
[----:B------:R-:W-:Y:S02]  /*26d0*/  UISETP.NE.AND.EX UP0, UPT, UR5, URZ, UPT, UP0 ;  /* 0x0000003f0500728c */ /* 0x000fe4000bf05300 */
[----:B------:R-:W-:Y:S02]  /*26e0*/  ISETP.NE.AND.EX P3, PT, RZ, UR5, PT, P3 ;  /* 0x00000005ff007c0c */ /* 0x000fe4000bf65330 */
[----:B------:R-:W-:-:S02]  /*26f0*/  MOV R0, 0x1 ;  /* 0x0000000100007802 */ /* 0x000fc40000000f00 */
[----:B------:R-:W-:-:S04]  /*2700*/  PLOP3.LUT P2, PT, PT, PT, UP0, 0x80, 0x0 ;  /* 0x000000000000781c */ /* 0x000fc80003f4f008 */
[----:B------:R-:W-:-:S05]  /*2710*/  PLOP3.LUT P2, PT, P2, PT, PT, 0x8, 0x0 ;  /* 0x000000000000781c */ /* 0x000fca000174e170 */
[----:B------:R-:W-:Y:S08]  /*2720*/  @P3 BRA P4, `(.L_x_39) ;  /* 0x0000000000283947 */ /* 0x000ff00002000000 */
[----:B------:R-:W-:Y:S04]  /*2730*/  BSSY B0, `(.L_x_40) ;  /* 0x0000008000007945 */ /* 0x000fe80003800000 */
[----:B------:R-:W-:Y:S05]  /*2740*/  @!P0 BRA `(.L_x_41) ;  /* 0x0000000000148947 */ /* 0x000fea0003800000 */
[----:B------:R-:W-:Y:S02]  /*2750*/  LOP3.LUT P4, RZ, R88, 0xff, RZ, 0xc0, !PT ;  /* 0x000000ff58ff7812 */ /* 0x000fe4000788c0ff */
[----:B------:R-:W-:-:S11]  /*2760*/  PLOP3.LUT P3, PT, P2, PT, PT, 0x80, 0x0 ;  /* 0x000000000000781c */ /* 0x000fd6000176f070 */
[----:B------:R-:W-:Y:S05]  /*2770*/  @!P4 BRA `(.L_x_42) ;  /* 0x00000000000cc947 */ /* 0x000fea0003800000 */
[----:B-----5:R-:W-:Y:S01]  /*2780*/  FSETP.EQ.AND P3, PT, R90, RZ, PT ;  /* 0x000000ff5a00720b */ /* 0x020fe20003f62000 */
[----:B------:R-:W-:-:S12]  /*2790*/  BRA `(.L_x_42) ;  /* 0x0000000000047947 */ /* 0x000fd80003800000 */
.L_x_41:
[----:B-----5:R-:W-:-:S13]  /*27a0*/  FSETP.EQ.AND P3, PT, R90, RZ, PT ;  /* 0x000000ff5a00720b */ /* 0x020fda0003f62000 */
.L_x_42:
[----:B------:R-:W-:Y:S05]  /*27b0*/  BSYNC B0 ;  /* 0x0000000000007941 */ /* 0x000fea0003800000 */
.L_x_40:
[----:B------:R-:W-:-:S07]  /*27c0*/  SEL R3, RZ, 0x1, P3 ;  /* 0x00000001ff037807 */ /* 0x000fce0001800000 */
.L_x_39:
[----:B------:R-:W-:Y:S04]  /*27d0*/  BSSY B0, `(.L_x_43) ;  /* 0x0000007000007945 */ /* 0x000fe80003800000 */
[----:B------:R-:W-:Y:S05]  /*27e0*/  @!P0 BRA `(.L_x_44) ;  /* 0x0000000000108947 */ /* 0x000fea0003800000 */
[----:B------:R-:W-:-:S13]  /*27f0*/  LOP3.LUT P0, RZ, R88, 0xff, RZ, 0xc0, !PT ;  /* 0x000000ff58ff7812 */ /* 0x000fda000780c0ff */
[----:B------:R-:W-:Y:S05]  /*2800*/  @!P0 BRA `(.L_x_45) ;  /* 0x00000000000c8947 */ /* 0x000fea0003800000 */
[----:B-----5:R-:W-:Y:S01]  /*2810*/  FSETP.EQ.AND P2, PT, R90, RZ, PT ;  /* 0x000000ff5a00720b */ /* 0x020fe20003f42000 */
[----:B------:R-:W-:-:S12]  /*2820*/  BRA `(.L_x_45) ;  /* 0x0000000000047947 */ /* 0x000fd80003800000 */
.L_x_44:
[----:B-----5:R-:W-:-:S13]  /*2830*/  FSETP.EQ.AND P2, PT, R90, RZ, PT ;  /* 0x000000ff5a00720b */ /* 0x020fda0003f42000 */
.L_x_45:
[----:B------:R-:W-:Y:S05]  /*2840*/  BSYNC B0 ;  /* 0x0000000000007941 */ /* 0x000fea0003800000 */
.L_x_43:
[----:B-1--4-:R-:W-:Y:S01]  /*2850*/  PRMT R4, R3, 0x9910, RZ ;  /* 0x0000991003047816 */ /* 0x012fe200000000ff */
[----:B------:R-:W-:Y:S01]  /*2860*/  BSSY B0, `(.L_x_46) ;  /* 0x000002a000007945 */ /* 0x000fe20003800000 */
[----:B------:R-:W-:Y:S01]  /*2870*/  LOP3.LUT R89, R89, 0x1, RZ, 0x3c, !PT ;  /* 0x0000000159597812 */ /* 0x000fe200078e3cff */
[----:B------:R-:W-:Y:S01]  /*2880*/  IMAD.MOV.U32 R3, RZ, RZ, RZ ;  /* 0x000000ffff037224 */ /* 0x000fe200078e00ff */
[----:B------:R-:W-:Y:S02]  /*2890*/  ISETP.NE.AND P0, PT, R4, RZ, PT ;  /* 0x000000ff0400720c */ /* 0x000fe40003f05270 */
[----:B------:R-:W-:Y:S02]  /*28a0*/  CS2R R10, SRZ ;  /* 0x00000000000a7805 */ /* 0x000fe4000001ff00 */
[----:B------:R-:W-:Y:S02]  /*28b0*/  CS2R R8, SRZ ;  /* 0x0000000000087805 */ /* 0x000fe4000001ff00 */
[----:B------:R-:W-:-:S02]  /*28c0*/  CS2R R6, SRZ ;  /* 0x0000000000067805 */ /* 0x000fc4000001ff00 */
[----:B------:R-:W-:-:S05]  /*28d0*/  CS2R R4, SRZ ;  /* 0x0000000000047805 */ /* 0x000fca000001ff00 */
[----:B------:R-:W-:Y:S05]  /*28e0*/  @!P0 BRA `(.L_x_47) ;  /* 0x0000000000848947 */ /* 0x000fea0003800000 */
[----:B------:R-:W-:-:S13]  /*28f0*/  ISETP.NE.AND P3, PT, R94, 0x3, PT ;  /* 0x000000035e00780c */ /* 0x000fda0003f65270 */
[----:B------:R-:W-:Y:S05]  /*2900*/  @!P3 BRA `(.L_x_48) ;  /* 0x000000000004b947 */ /* 0x000fea0003800000 */
[----:B------:R-:W-:Y:S01]  /*2910*/  BPT.TRAP 0x1 ;  /* 0x000000040000795c */ /* 0x000fe20000300000 */
.L_x_48:
[----:B------:R-:W-:Y:S01]  /*2920*/  SHF.L.U32 R4, R89, 0x1f, RZ ;  /* 0x0000001f59047819 */ /* 0x000fe200000006ff */
[----:B------:R-:W-:Y:S01]  /*2930*/  BSSY B1, `(.L_x_49) ;  /* 0x0000005000017945 */ /* 0x000fe20003800000 */
[----:B------:R-:W-:Y:S02]  /*2940*/  IMAD.MOV.U32 R3, RZ, RZ, 0x1 ;  /* 0x00000001ff037424 */ /* 0x000fe400078e00ff */
[----:B------:R-:W1:Y:S01]  /*2950*/  SYNCS.PHASECHK.TRANS64.TRYWAIT P3, [UR53+0x40], R4 ;  /* 0x00004004ff0075a7 */ /* 0x000e620008060175 */
[----:B------:R-:W-:Y:S01]  /*2960*/  IMAD.MOV.U32 R10, RZ, RZ, RZ ;  /* 0x000000ffff0a7224 */ /* 0x000fe200078e00ff */
[----:B-1----:R-:W-:Y:S06]  /*2970*/  @!P3 BRA `(.L_x_50) ;  /* 0x000000500034b947 */ /* 0x002fec0003800000 */
.L_x_164:
[----:B------:R-:W-:Y:S05]  /*2980*/  BSYNC B1 ;  /* 0x0000000000017941 */ /* 0x000fea0003800000 */
.L_x_49:
[----:B------:R-:W-:Y:S02]  /*2990*/  CS2R R8, SRZ ;  /* 0x0000000000087805 */ /* 0x000fe4000001ff00 */
[----:B------:R-:W-:Y:S02]  /*29a0*/  CS2R R6, SRZ ;  /* 0x0000000000067805 */ /* 0x000fe4000001ff00 */
[----:B-1----:R-:W-:Y:S01]  /*29b0*/  CS2R R4, SRZ ;  /* 0x0000000000047805 */ /* 0x002fe2000001ff00 */
[----:B------:R-:W-:Y:S06]  /*29c0*/  @P2 BRA `(.L_x_47) ;  /* 0x00000000004c2947 */ /* 0x000fec0003800000 */
[C---:B------:R-:W-:Y:S01]  /*29d0*/  IMAD.SHL.U32 R4, R18.reuse, 0x10, RZ ;  /* 0x0000001012047824 */ /* 0x040fe200078e00ff */
[----:B------:R-:W-:Y:S01]  /*29e0*/  SHF.R.U32.HI R7, RZ, 0x1, R18 ;  /* 0x00000001ff077819 */ /* 0x000fe20000011612 */
[C---:B------:R-:W-:Y:S01]  /*29f0*/  IMAD.SHL.U32 R5, R18.reuse, 0x20, RZ ;  /* 0x0000002012057824 */ /* 0x040fe200078e00ff */
[C---:B------:R-:W-:Y:S01]  /*2a00*/  LOP3.LUT P3, RZ, R18.reuse, 0x4, RZ, 0xc0, !PT ;  /* 0x0000000412ff7812 */ /* 0x040fe2000786c0ff */
[----:B------:R-:W-:Y:S01]  /*2a10*/  IMAD.SHL.U32 R9, R18, 0x4, RZ ;  /* 0x0000000412097824 */ /* 0x000fe200078e00ff */
[----:B------:R-:W-:Y:S01]  /*2a20*/  LOP3.LUT R4, R4, 0xe00, RZ, 0xc0, !PT ;  /* 0x00000e0004047812 */ /* 0x000fe200078ec0ff */
[----:B------:R-:W-:Y:S05]  /*2a30*/  WARPSYNC.ALL ;  /* 0x0000000000007948 */ /* 0x000fea0003800000 */
[----:B------:R-:W-:-:S02]  /*2a40*/  LOP3.LUT R6, R5, 0xc0, RZ, 0xc0, !PT ;  /* 0x000000c005067812 */ /* 0x000fc400078ec0ff */
[----:B------:R-:W-:Y:S02]  /*2a50*/  LOP3.LUT R4, R4, 0x20, R5, 0xf8, !PT ;  /* 0x0000002004047812 */ /* 0x000fe400078ef805 */
[----:B------:R-:W-:Y:S02]  /*2a60*/  LOP3.LUT R6, R6, 0x8, R7, 0xf8, !PT ;  /* 0x0000000806067812 */ /* 0x000fe400078ef807 */
[----:B------:R-:W-:Y:S02]  /*2a70*/  LOP3.LUT R4, R4, 0x100, R5, 0xf8, !PT ;  /* 0x0000010004047812 */ /* 0x000fe400078ef805 */
[----:B------:R-:W-:-:S04]  /*2a80*/  LOP3.LUT R9, R6, 0x18, R9, 0x78, !PT ;  /* 0x0000001806097812 */ /* 0x000fc800078e7809 */
[----:B------:R-:W-:-:S04]  /*2a90*/  LOP3.LUT R4, R4, R9, RZ, 0xfc, !PT ;  /* 0x0000000904047212 */ /* 0x000fc800078efcff */
[----:B------:R-:W-:-:S04]  /*2aa0*/  LEA R4, R4, UR53, 0x1 ;  /* 0x0000003504047c11 */ /* 0x000fc8000f8e08ff */
[C---:B------:R-:W-:Y:S01]  /*2ab0*/  IADD3 R8, R4.reuse, 0x220, RZ ;  /* 0x0000022004087810 */ /* 0x040fe20007ffe0ff */
[----:B------:R-:W-:-:S04]  /*2ac0*/  VIADD R5, R4, 0x200 ;  /* 0x0000020004057836 */ /* 0x000fc80000000000 */
[----:B------:R-:W-:Y:S02]  /*2ad0*/  @P3 VIADD R8, R5, 0xffffffe0 ;  /* 0xffffffe005083836 */ /* 0x000fe40000000000 */
[----:B------:R-:W1:Y:S04]  /*2ae0*/  LDSM.16.M88.4 R4, [R4+0x200] ;  /* 0x000200000404783b */ /* 0x000e680000000200 */
[----:B------:R-:W2:Y:S02]  /*2af0*/  LDSM.16.M88.4 R8, [R8] ;  /* 0x000000000808783b */ /* 0x000ea40000000200 */
.L_x_47:
[----:B------:R-:W-:Y:S05]  /*2b00*/  BSYNC B0 ;  /* 0x0000000000007941 */ /* 0x000fea0003800000 */
.L_x_46:
[----:B-1----:R-:W-:Y:S02]  /*2b10*/  HADD2.F32 R15, -RZ, R4.H1_H1 ;  /* 0x30000004ff0f7230 */ /* 0x002fe40000004100 */
[C---:B-----5:R-:W-:Y:S01]  /*2b20*/  FMUL R12, R91.reuse, R57 ;  /* 0x000000395b0c7220 */ /* 0x060fe20000400000 */
[--C-:B------:R-:W-:Y:S02]  /*2b30*/  HADD2.F32 R23, -RZ, R5.reuse.H1_H1 ;  /* 0x30000005ff177230 */ /* 0x100fe40000004100 */
[C---:B------:R-:W-:Y:S01]  /*2b40*/  FMUL R20, R91.reuse, R59 ;  /* 0x0000003b5b147220 */ /* 0x040fe20000400000 */
[----:B------:R-:W-:Y:S02]  /*2b50*/  HADD2.F32 R21, -RZ, R5.H0_H0 ;  /* 0x20000005ff157230 */ /* 0x000fe40000004100 */
[C---:B------:R-:W-:Y:S01]  /*2b60*/  FFMA R14, R90.reuse, R15, R12 ;  /* 0x0000000f5a0e7223 */ /* 0x040fe2000000000c */
[----:B------:R-:W-:Y:S02]  /*2b70*/  HADD2.F32 R15, -RZ, R6.H1_H1 ;  /* 0x30000006ff0f7230 */ /* 0x000fe40000004100 */
[C---:B------:R-:W-:Y:S01]  /*2b80*/  FMUL R12, R91.reuse, R61 ;  /* 0x0000003d5b0c7220 */ /* 0x040fe20000400000 */
[----:B------:R-:W-:Y:S01]  /*2b90*/  FFMA R57, R90, R23, R20 ;  /* 0x000000175a397223 */ /* 0x000fe20000000014 */
[C---:B------:R-:W-:Y:S01]  /*2ba0*/  FMUL R93, R91.reuse, R56 ;  /* 0x000000385b5d7220 */ /* 0x040fe20000400000 */
[----:B------:R-:W-:Y:S01]  /*2bb0*/  FMUL R58, R91, R58 ;  /* 0x0000003a5b3a7220 */ /* 0x000fe20000400000 */
[----:B------:R-:W-:-:S02]  /*2bc0*/  HADD2.F32 R23, -RZ, R7.H1_H1 ;  /* 0x30000007ff177230 */ /* 0x000fc40000004100 */
[C---:B------:R-:W-:Y:S01]  /*2bd0*/  FFMA R20, R90.reuse, R15, R12 ;  /* 0x0000000f5a147223 */ /* 0x040fe2000000000c */
[C---:B------:R-:W-:Y:S01]  /*2be0*/  FMUL R56, R91.reuse, R63 ;  /* 0x0000003f5b387220 */ /* 0x040fe20000400000 */
[----:B--2---:R-:W-:Y:S02]  /*2bf0*/  HADD2.F32 R15, -RZ, R8.H1_H1 ;  /* 0x30000008ff0f7230 */ /* 0x004fe40000004100 */
[C---:B------:R-:W-:Y:S01]  /*2c00*/  FMUL R12, R91.reuse, R65 ;  /* 0x000000415b0c7220 */ /* 0x040fe20000400000 */
[C---:B------:R-:W-:Y:S01]  /*2c10*/  FFMA R58, R90.reuse, R21, R58 ;  /* 0x000000155a3a7223 */ /* 0x040fe2000000003a */
[----:B------:R-:W-:Y:S02]  /*2c20*/  HADD2.F32 R13, -RZ, R4.H0_H0 ;  /* 0x20000004ff0d7230 */ /* 0x000fe40000004100 */
[C---:B------:R-:W-:Y:S01]  /*2c30*/  FFMA R61, R90.reuse, R23, R56 ;  /* 0x000000175a3d7223 */ /* 0x040fe20000000038 */
[----:B------:R-:W-:Y:S02]  /*2c40*/  HADD2.F32 R21, -RZ, R7.H0_H0 ;  /* 0x20000007ff157230 */ /* 0x000fe40000004100 */
[----:B------:R-:W-:Y:S01]  /*2c50*/  FMUL R62, R91, R62 ;  /* 0x0000003e5b3e7220 */ /* 0x000fe20000400000 */
[----:B------:R-:W-:Y:S01]  /*2c60*/  FFMA R56, R90, R15, R12 ;  /* 0x0000000f5a387223 */ /* 0x000fe2000000000c */
[----:B------:R-:W-:-:S02]  /*2c70*/  IMAD.SHL.U32 R15, R18, 0x10, RZ ;  /* 0x00000010120f7824 */ /* 0x000fc400078e00ff */
[C---:B------:R-:W-:Y:S01]  /*2c80*/  FFMA R93, R90.reuse, R13, R93 ;  /* 0x0000000d5a5d7223 */ /* 0x040fe2000000005d */
[----:B------:R-:W-:Y:S01]  /*2c90*/  FFMA R62, R90, R21, R62 ;  /* 0x000000155a3e7223 */ /* 0x000fe2000000003e */
[C---:B------:R-:W-:Y:S01]  /*2ca0*/  FMUL R59, R91.reuse, R60 ;  /* 0x0000003c5b3b7220 */ /* 0x040fe20000400000 */
[----:B------:R-:W-:Y:S02]  /*2cb0*/  HADD2.F32 R13, -RZ, R6.H0_H0 ;  /* 0x20000006ff0d7230 */ /* 0x000fe40000004100 */
[C---:B------:R-:W-:Y:S01]  /*2cc0*/  FMUL R63, R91.reuse, R64 ;  /* 0x000000405b3f7220 */ /* 0x040fe20000400000 */
[--C-:B------:R-:W-:Y:S02]  /*2cd0*/  HADD2.F32 R21, -RZ, R9.reuse.H0_H0 ;  /* 0x20000009ff157230 */ /* 0x100fe40000004100 */
[C---:B------:R-:W-:Y:S01]  /*2ce0*/  FMUL R66, R91.reuse, R66 ;  /* 0x000000425b427220 */ /* 0x040fe20000400000 */
[----:B------:R-:W-:Y:S02]  /*2cf0*/  HADD2.F32 R23, -RZ, R9.H1_H1 ;  /* 0x30000009ff177230 */ /* 0x000fe40000004100 */
[----:B------:R-:W-:Y:S01]  /*2d00*/  FMUL R60, R91, R67 ;  /* 0x000000435b3c7220 */ /* 0x000fe20000400000 */
[----:B------:R-:W-:Y:S01]  /*2d10*/  IMAD.SHL.U32 R65, R18, 0x20, RZ ;  /* 0x0000002012417824 */ /* 0x000fe200078e00ff */
[----:B------:R-:W-:Y:S01]  /*2d20*/  LOP3.LUT R64, R15, 0xe00, RZ, 0xc0, !PT ;  /* 0x00000e000f407812 */ /* 0x000fe200078ec0ff */
[----:B------:R-:W-:-:S02]  /*2d30*/  HADD2.F32 R15, -RZ, R10.H1_H1 ;  /* 0x3000000aff0f7230 */ /* 0x000fc40000004100 */
[C---:B------:R-:W-:Y:S01]  /*2d40*/  FMUL R12, R91.reuse, R69 ;  /* 0x000000455b0c7220 */ /* 0x040fe20000400000 */
[C---:B------:R-:W-:Y:S01]  /*2d50*/  FFMA R59, R90.reuse, R13, R59 ;  /* 0x0000000d5a3b7223 */ /* 0x040fe2000000003b */
[C---:B------:R-:W-:Y:S01]  /*2d60*/  FFMA R21, R90.reuse, R21, R66 ;  /* 0x000000155a157223 */ /* 0x040fe20000000042 */
[----:B------:R-:W-:Y:S01]  /*2d70*/  FFMA R60, R90, R23, R60 ;  /* 0x000000175a3c7223 */ /* 0x000fe2000000003c */
[----:B------:R-:W-:Y:S02]  /*2d80*/  HADD2.F32 R13, -RZ, R8.H0_H0 ;  /* 0x20000008ff0d7230 */ /* 0x000fe40000004100 */
[----:B------:R-:W-:Y:S01]  /*2d90*/  FMUL R23, R91, R68 ;  /* 0x000000445b177220 */ /* 0x000fe20000400000 */
[----:B------:R-:W-:Y:S01]  /*2da0*/  LOP3.LUT R66, R64, 0x20, R65, 0xf8, !PT ;  /* 0x0000002040427812 */ /* 0x000fe200078ef841 */
[----:B------:R-:W-:Y:S01]  /*2db0*/  FFMA R64, R90, R15, R12 ;  /* 0x0000000f5a407223 */ /* 0x000fe2000000000c */
[----:B------:R-:W-:Y:S01]  /*2dc0*/  SHF.R.U32.HI R68, RZ, 0x1, R18 ;  /* 0x00000001ff447819 */ /* 0x000fe20000011612 */
[----:B------:R-:W-:Y:S01]  /*2dd0*/  IMAD.SHL.U32 R69, R18, 0x4, RZ ;  /* 0x0000000412457824 */ /* 0x000fe200078e00ff */
[----:B------:R-:W-:Y:S01]  /*2de0*/  LOP3.LUT R67, R65, 0xc0, RZ, 0xc0, !PT ;  /* 0x000000c041437812 */ /* 0x000fe200078ec0ff */
[----:B------:R-:W-:Y:S01]  /*2df0*/  FFMA R63, R90, R13, R63 ;  /* 0x0000000d5a3f7223 */ /* 0x000fe2000000003f */
[----:B------:R-:W-:Y:S01]  /*2e00*/  LOP3.LUT R12, R18, 0xff, RZ, 0xc0, !PT ;  /* 0x000000ff120c7812 */ /* 0x000fe200078ec0ff */
[----:B------:R-:W-:Y:S01]  /*2e10*/  HADD2.F32 R13, -RZ, R10.H0_H0 ;  /* 0x2000000aff0d7230 */ /* 0x000fe20000004100 */
[----:B------:R-:W-:Y:S01]  /*2e20*/  LOP3.LUT R68, R67, 0x8, R68, 0xf8, !PT ;  /* 0x0000000843447812 */ /* 0x000fe200078ef844 */
[--C-:B------:R-:W-:Y:S01]  /*2e30*/  HADD2.F32 R15, -RZ, R11.reuse.H1_H1 ;  /* 0x3000000bff0f7230 */ /* 0x100fe20000004100 */
[----:B------:R-:W-:Y:S01]  /*2e40*/  LOP3.LUT R67, R66, 0x100, R65, 0xf8, !PT ;  /* 0x0000010042437812 */ /* 0x000fe200078ef841 */
[----:B------:R-:W-:Y:S01]  /*2e50*/  VIADD R12, R12, 0x1f ;  /* 0x0000001f0c0c7836 */ /* 0x000fe20000000000 */
[----:B------:R-:W-:Y:S01]  /*2e60*/  LOP3.LUT R68, R68, 0x18, R69, 0x78, !PT ;  /* 0x0000001844447812 */ /* 0x000fe200078e7845 */
[----:B------:R-:W-:Y:S01]  /*2e70*/  FFMA R23, R90, R13, R23 ;  /* 0x0000000d5a177223 */ /* 0x000fe20000000017 */
[----:B------:R-:W-:-:S02]  /*2e80*/  HADD2.F32 R13, -RZ, R11.H0_H0 ;  /* 0x2000000bff0d7230 */ /* 0x000fc40000004100 */
[C---:B------:R-:W-:Y:S01]  /*2e90*/  FMUL R65, R91.reuse, R70 ;  /* 0x000000465b417220 */ /* 0x040fe20000400000 */
[----:B------:R-:W-:Y:S01]  /*2ea0*/  ISETP.GT.U32.AND P3, PT, R12, 0x3e, PT ;  /* 0x0000003e0c00780c */ /* 0x000fe20003f64070 */
[----:B------:R-:W-:Y:S01]  /*2eb0*/  FMUL R66, R91, R71 ;  /* 0x000000475b427220 */ /* 0x000fe20000400000 */
[----:B------:R-:W-:Y:S01]  /*2ec0*/  LOP3.LUT R12, R67, R68, RZ, 0xfc, !PT ;  /* 0x00000044430c7212 */ /* 0x000fe200078efcff */
[----:B------:R-:W-:Y:S01]  /*2ed0*/  FFMA R65, R90, R13, R65 ;  /* 0x0000000d5a417223 */ /* 0x000fe20000000041 */
[----:B------:R-:W-:Y:S01]  /*2ee0*/  IMAD.MOV.U32 R13, RZ, RZ, 0x20 ;  /* 0x00000020ff0d7424 */ /* 0x000fe200078e00ff */
[----:B------:R-:W-:Y:S01]  /*2ef0*/  LOP3.LUT P4, RZ, R18, 0x4, RZ, 0xc0, !PT ;  /* 0x0000000412ff7812 */ /* 0x000fe2000788c0ff */
[----:B------:R-:W-:Y:S01]  /*2f00*/  FFMA R66, R90, R15, R66 ;  /* 0x0000000f5a427223 */ /* 0x000fe20000000042 */
[----:B------:R-:W-:Y:S01]  /*2f10*/  LEA R12, R12, UR53, 0x1 ;  /* 0x000000350c0c7c11 */ /* 0x000fe2000f8e08ff */
[----:B------:R-:W-:Y:S05]  /*2f20*/  WARPSYNC.ALL ;  /* 0x0000000000007948 */ /* 0x000fea0003800000 */
[----:B------:R-:W-:Y:S01]  /*2f30*/  F2FP.F16.F32.PACK_AB R71, R61, R62 ;  /* 0x0000003e3d47723e */ /* 0x000fe200000000ff */
[----:B------:R-:W-:Y:S01]  /*2f40*/  VIADD R62, R12, 0x200 ;  /* 0x000002000c3e7836 */ /* 0x000fe20000000000 */
[----:B------:R-:W-:Y:S01]  /*2f50*/  SEL R13, R13, 0xffffffe0, !P4 ;  /* 0xffffffe00d0d7807 */ /* 0x000fe20006000000 */
[----:B------:R-:W-:Y:S01]  /*2f60*/  BSSY B0, `(.L_x_51) ;  /* 0x0000019000007945 */ /* 0x000fe20003800000 */
[----:B------:R-:W-:-:S02]  /*2f70*/  F2FP.F16.F32.PACK_AB R68, R14, R93 ;  /* 0x0000005d0e44723e */ /* 0x000fc400000000ff */
[----:B------:R-:W-:Y:S02]  /*2f80*/  F2FP.F16.F32.PACK_AB R69, R57, R58 ;  /* 0x0000003a3945723e */ /* 0x000fe400000000ff */
[----:B------:R-:W-:Y:S02]  /*2f90*/  F2FP.F16.F32.PACK_AB R70, R20, R59 ;  /* 0x0000003b1446723e */ /* 0x000fe400000000ff */
[----:B------:R-:W-:Y:S02]  /*2fa0*/  F2FP.F16.F32.PACK_AB R56, R56, R63 ;  /* 0x0000003f3838723e */ /* 0x000fe400000000ff */
[----:B------:R-:W-:Y:S01]  /*2fb0*/  F2FP.F16.F32.PACK_AB R57, R60, R21 ;  /* 0x000000153c39723e */ /* 0x000fe200000000ff */
[----:B------:R1:W-:Y:S01]  /*2fc0*/  STSM.16.M88.4 [R12+0x200], R68 ;  /* 0x000200440c007844 */ /* 0x0003e20000000200 */
[----:B------:R-:W-:Y:S02]  /*2fd0*/  F2FP.F16.F32.PACK_AB R58, R64, R23 ;  /* 0x00000017403a723e */ /* 0x000fe400000000ff */
[----:B------:R-:W-:-:S02]  /*2fe0*/  F2FP.F16.F32.PACK_AB R59, R66, R65 ;  /* 0x00000041423b723e */ /* 0x000fc400000000ff */
[----:B------:R-:W-:-:S05]  /*2ff0*/  IADD3 R14, R62, R13, RZ ;  /* 0x0000000d3e0e7210 */ /* 0x000fca0007ffe0ff */
[----:B------:R1:W-:Y:S01]  /*3000*/  STSM.16.M88.4 [R14], R56 ;  /* 0x000000380e007844 */ /* 0x0003e20000000200 */
[----:B------:R-:W-:Y:S01]  /*3010*/  @!PT LDS RZ, [RZ] ;  /* 0x00000000fffff984 */ /* 0x000fe20000000800 */
[----:B------:R-:W-:Y:S01]  /*3020*/  @!PT LDS RZ, [RZ] ;  /* 0x00000000fffff984 */ /* 0x000fe20000000800 */
[----:B------:R-:W-:Y:S01]  /*3030*/  @!PT LDS RZ, [RZ] ;  /* 0x00000000fffff984 */ /* 0x000fe20000000800 */
[----:B------:R-:W-:Y:S01]  /*3040*/  @!PT LDS RZ, [RZ] ;  /* 0x00000000fffff984 */ /* 0x000fe20000000800 */
[----:B------:R2:W-:Y:S06]  /*3050*/  MEMBAR.ALL.CTA ;  /* 0x0000000000007992 */ /* 0x0005ec0000008000 */
[----:B--2---:R-:W2:Y:S02]  /*3060*/  FENCE.VIEW.ASYNC.S ;  /* 0x00000000000073c6 */ /* 0x004ea40000000000 */
[----:B--2---:R-:W-:Y:S06]  /*3070*/  BAR.SYNC.DEFER_BLOCKING 0x1, 0x100 ;  /* 0x0044000000007b1d */ /* 0x004fec0000010000 */
[----:B------:R-:W-:Y:S05]  /*3080*/  @P3 BRA `(.L_x_52) ;  /* 0x0000000000183947 */ /* 0x000fea0003800000 */
[----:B------:R-:W-:Y:S02]  /*3090*/  UIADD3 UR4, UP0, UR54, 0x4f0, URZ ;  /* 0x000004f036047890 */ /* 0x000fe4000ff1e03f */
[----:B------:R-:W-:Y:S02]  /*30a0*/  UIADD3 UR44, UR53, 0x200, URZ ;  /* 0x00000200352c7890 */ /* 0x000fe4000fffe03f */
[----:B------:R-:W-:-:S09]  /*30b0*/  UIADD3.X UR5, URZ, UR55, URZ, UP0, !UPT ;  /* 0x000000373f057290 */ /* 0x000fd200087fe43f */
[----:B------:R2:W-:Y:S01]  /*30c0*/  UTMASTG.3D [UR44], [UR4] ;  /* 0x0000002c040073b5 */ /* 0x0005e20008010000 */
[----:B------:R0:W-:Y:S01]  /*30d0*/  UTMACMDFLUSH ;  /* 0x00000000000079b7 */ /* 0x0001e20000000000 */
[----:B--2---:R-:W-:-:S04]  /*30e0*/  DEPBAR.LE SB0, 0x1 ;  /* 0x000080400000791a */ /* 0x004fc80000000000 */
.L_x_52:
[----:B------:R-:W-:Y:S05]  /*30f0*/  BSYNC B0 ;  /* 0x0000000000007941 */ /* 0x000fea0003800000 */
.L_x_51:
[----:B------:R-:W-:Y:S01]  /*3100*/  BAR.SYNC.DEFER_BLOCKING 0x1, 0x100 ;  /* 0x0044000000007b1d */ /* 0x000fe20000010000 */
[----:B------:R-:W-:-:S13]  /*3110*/  ISETP.NE.AND P5, PT, RZ, UR48, PT ;  /* 0x00000030ff007c0c */ /* 0x000fda000bfa5270 */
[----:B------:R-:W-:Y:S05]  /*3120*/  @!P5 BRA `(.L_x_53) ;  /* 0x000000000034d947 */ /* 0x000fea0003800000 */
[----:B------:R-:W-:Y:S04]  /*3130*/  BSSY B0, `(.L_x_54) ;  /* 0x0000009000007945 */ /* 0x000fe80003800000 */
[----:B------:R-:W-:Y:S05]  /*3140*/  @!P0 BRA `(.L_x_55) ;  /* 0x00000000001c8947 */ /* 0x000fea0003800000 */
[----:B------:R-:W-:-:S13]  /*3150*/  ISETP.NE.AND P5, PT, R94, 0x3, PT ;  /* 0x000000035e00780c */ /* 0x000fda0003fa5270 */
[----:B------:R-:W-:Y:S05]  /*3160*/  @!P5 BRA `(.L_x_56) ;  /* 0x000000000004d947 */ /* 0x000fea0003800000 */
[----:B------:R-:W-:Y:S01]  /*3170*/  BPT.TRAP 0x1 ;  /* 0x000000040000795c */ /* 0x000fe20000300000 */
.L_x_56:
[----:B------:R-:W-:-:S04]  /*3180*/  ULEA UR4, UR39, UR53, 0x3 ;  /* 0x0000003527047291 */ /* 0x000fc8000f8e183f */
[----:B------:R-:W-:-:S04]  /*3190*/  UIADD3 UR4, UR4, 0x60, URZ ;  /* 0x0000006004047890 */ /* 0x000fc8000fffe03f */
[----:B------:R-:W-:-:S09]  /*31a0*/  UPRMT UR4, UR52, 0x654, UR4 ;  /* 0x0000065434047896 */ /* 0x000fd20008000004 */
[----:B------:R-:W-:Y:S03]  /*31b0*/  SYNCS.ARRIVE.TRANS64.RED.A1T0 RZ, [UR4], RZ ;  /* 0x000000ffffff79a7 */ /* 0x000fe60008100404 */
.L_x_55:
[----:B------:R-:W-:Y:S05]  /*31c0*/  BSYNC B0 ;  /* 0x0000000000007941 */ /* 0x000fea0003800000 */
.L_x_54:
[----:B------:R-:W-:-:S04]  /*31d0*/  UIADD3 UR39, UR39, 0x1, URZ ;  /* 0x0000000127277890 */ /* 0x000fc8000fffe03f */
[----:B------:R-:W-:-:S04]  /*31e0*/  UISETP.NE.AND UP0, UPT, UR39, 0x4, UPT ;  /* 0x000000042700788c */ /* 0x000fc8000bf05270 */
[----:B------:R-:W-:-:S12]  /*31f0*/  USEL UR39, UR39, URZ, UP0 ;  /* 0x0000003f27277287 */ /* 0x000fd80008000000 */
.L_x_53:
[----:B------:R-:W-:Y:S04]  /*3200*/  BSSY B0, `(.L_x_57) ;  /* 0x0000014000007945 */ /* 0x000fe80003800000 */
[----:B------:R-:W-:Y:S05]  /*3210*/  @!P0 BRA `(.L_x_58) ;  /* 0x0000000000488947 */ /* 0x000fea0003800000 */
[----:B------:R-:W-:-:S13]  /*3220*/  ISETP.NE.AND P5, PT, R94, 0x3, PT ;  /* 0x000000035e00780c */ /* 0x000fda0003fa5270 */
[----:B------:R-:W-:Y:S05]  /*3230*/  @!P5 BRA `(.L_x_59) ;  /* 0x000000000004d947 */ /* 0x000fea0003800000 */
[----:B------:R-:W-:Y:S01]  /*3240*/  BPT.TRAP 0x1 ;  /* 0x000000040000795c */ /* 0x000fe20000300000 */
.L_x_59:
[----:B------:R-:W-:Y:S01]  /*3250*/  PLOP3.LUT P5, PT, PT, PT, PT, 0x8, 0x0 ;  /* 0x000000000000781c */ /* 0x000fe20003fae170 */
[C---:B-1----:R-:W-:Y:S01]  /*3260*/  @!P2 IMAD R14, R3.reuse, 0x2000, R62 ;  /* 0x00002000030ea824 */ /* 0x042fe200078e023e */
[----:B------:R-:W-:Y:S01]  /*3270*/  @!P2 PLOP3.LUT P5, PT, P4, PT, PT, 0x80, 0x0 ;  /* 0x000000000000a81c */ /* 0x000fe200027af070 */
[----:B------:R-:W-:Y:S01]  /*3280*/  BSSY B1, `(.L_x_60) ;  /* 0x0000007000017945 */ /* 0x000fe20003800000 */
[----:B------:R-:W-:Y:S01]  /*3290*/  LEA R20, R3, UR53, 0x3 ;  /* 0x0000003503147c11 */ /* 0x000fe2000f8e18ff */
[----:B------:R-:W-:Y:S01]  /*32a0*/  @!P2 VIADD R15, R14, 0x20 ;  /* 0x000000200e0fa836 */ /* 0x000fe20000000000 */
[----:B------:R-:W-:-:S09]  /*32b0*/  SHF.L.U32 R21, R89, 0x1f, RZ ;  /* 0x0000001f59157819 */ /* 0x000fd200000006ff */
[----:B------:R-:W-:Y:S01]  /*32c0*/  @P5 VIADD R15, R14, 0xffffffe0 ;  /* 0xffffffe00e0f5836 */ /* 0x000fe20000000000 */
[----:B------:R-:W1:Y:S02]  /*32d0*/  SYNCS.PHASECHK.TRANS64.TRYWAIT P5, [R20+URZ+0x40], R21 ;  /* 0x00004015140075a7 */ /* 0x000e6400080a017f */
[----:B-1----:R-:W-:Y:S05]  /*32e0*/  @!P5 BRA `(.L_x_61) ;  /* 0x0000004400f0d947 */ /* 0x002fea0003800000 */
.L_x_165:
[----:B------:R-:W-:Y:S05]  /*32f0*/  BSYNC B1 ;  /* 0x0000000000017941 */ /* 0x000fea0003800000 */
.L_x_60:
[----:B------:R-:W-:Y:S05]  /*3300*/  @!P2 WARPSYNC.ALL ;  /* 0x000000000000a948 */ /* 0x000fea0003800000 */
[----:B------:R2:W3:Y:S01]  /*3310*/  @!P2 LDSM.16.M88.4 R4, [R14] ;  /* 0x000000000e04a83b */ /* 0x0004e20000000200 */
[----:B------:R-:W-:-:S03]  /*3320*/  VIADD R3, R3, 0x1 ;  /* 0x0000000103037836 */ /* 0x000fc60000000000 */
[----:B------:R2:W4:Y:S04]  /*3330*/  @!P2 LDSM.16.M88.4 R8, [R15] ;  /* 0x000000000f08a83b */ /* 0x0005280000000200 */
.L_x_58:
[----:B------:R-:W-:Y:S05]  /*3340*/  BSYNC B0 ;  /* 0x0000000000007941 */ /* 0x000fea0003800000 */
.L_x_57:
[C---:B--2---:R-:W-:Y:S01]  /*3350*/  FMUL R15, R91.reuse, R24 ;  /* 0x000000185b0f7220 */ /* 0x044fe20000400000 */
[--C-:B-1-3--:R-:W-:Y:S02]  /*3360*/  HADD2.F32 R14, -RZ, R4.reuse.H0_H0 ;  /* 0x20000004ff0e7230 */ /* 0x10afe40000004100 */
[C---:B------:R-:W-:Y:S01]  /*3370*/  FMUL R21, R91.reuse, R26 ;  /* 0x0000001a5b157220 */ /* 0x040fe20000400000 */
[----:B------:R-:W-:Y:S02]  /*3380*/  HADD2.F32 R20, -RZ, R4.H1_H1 ;  /* 0x30000004ff147230 */ /* 0x000fe40000004100 */
[C---:B------:R-:W-:Y:S01]  /*3390*/  FMUL R25, R91.reuse, R25 ;  /* 0x000000195b197220 */ /* 0x040fe20000400000 */
[--C-:B------:R-:W-:Y:S02]  /*33a0*/  HADD2.F32 R24, -RZ, R5.reuse.H0_H0 ;  /* 0x20000005ff187230 */ /* 0x100fe40000004100 */
[----:B------:R-:W-:Y:S01]  /*33b0*/  FMUL R27, R91, R27 ;  /* 0x0000001b5b1b7220 */ /* 0x000fe20000400000 */
[----:B------:R-:W-:-:S02]  /*33c0*/  HADD2.F32 R26, -RZ, R5.H1_H1 ;  /* 0x30000005ff1a7230 */ /* 0x000fc40000004100 */
[C---:B------:R-:W-:Y:S01]  /*33d0*/  FFMA R15, R90.reuse, R14, R15 ;  /* 0x0000000e5a0f7223 */ /* 0x040fe2000000000f */
[C---:B------:R-:W-:Y:S01]  /*33e0*/  FFMA R14, R90.reuse, R20, R25 ;  /* 0x000000145a0e7223 */ /* 0x040fe20000000019 */
[C---:B------:R-:W-:Y:S01]  /*33f0*/  FFMA R21, R90.reuse, R24, R21 ;  /* 0x000000185a157223 */ /* 0x040fe20000000015 */
[C---:B------:R-:W-:Y:S01]  /*3400*/  FMUL R23, R91.reuse, R28 ;  /* 0x0000001c5b177220 */ /* 0x040fe20000400000 */
[----:B------:R-:W-:Y:S01]  /*3410*/  FFMA R20, R90, R26, R27 ;  /* 0x0000001a5a147223 */ /* 0x000fe2000000001b */
[--C-:B------:R-:W-:Y:S02]  /*3420*/  HADD2.F32 R24, -RZ, R6.reuse.H0_H0 ;  /* 0x20000006ff187230 */ /* 0x100fe40000004100 */
[C---:B------:R-:W-:Y:S01]  /*3430*/  FMUL R25, R91.reuse, R30 ;  /* 0x0000001e5b197220 */ /* 0x040fe20000400000 */
[----:B------:R-:W-:Y:S02]  /*3440*/  HADD2.F32 R26, -RZ, R6.H1_H1 ;  /* 0x30000006ff1a7230 */ /* 0x000fe40000004100 */
[----:B------:R-:W-:Y:S01]  /*3450*/  FMUL R29, R91, R29 ;  /* 0x0000001d5b1d7220 */ /* 0x000fe20000400000 */
[----:B------:R-:W-:-:S02]  /*3460*/  HADD2.F32 R28, -RZ, R7.H0_H0 ;  /* 0x20000007ff1c7230 */ /* 0x000fc40000004100 */
[C---:B------:R-:W-:Y:S01]  /*3470*/  FMUL R31, R91.reuse, R31 ;  /* 0x0000001f5b1f7220 */ /* 0x040fe20000400000 */
[----:B------:R-:W-:Y:S02]  /*3480*/  HADD2.F32 R30, -RZ, R7.H1_H1 ;  /* 0x30000007ff1e7230 */ /* 0x000fe40000004100 */
[C---:B------:R-:W-:Y:S01]  /*3490*/  FFMA R23, R90.reuse, R24, R23 ;  /* 0x000000185a177223 */ /* 0x040fe20000000017 */
[C---:B------:R-:W-:Y:S01]  /*34a0*/  FFMA R24, R90.reuse, R26, R29 ;  /* 0x0000001a5a187223 */ /* 0x040fe2000000001d */
[C---:B------:R-:W-:Y:S01]  /*34b0*/  FFMA R25, R90.reuse, R28, R25 ;  /* 0x0000001c5a197223 */ /* 0x040fe20000000019 */
[C---:B------:R-:W-:Y:S01]  /*34c0*/  FMUL R27, R91.reuse, R32 ;  /* 0x000000205b1b7220 */ /* 0x040fe20000400000 */
[----:B------:R-:W-:Y:S01]  /*34d0*/  FFMA R26, R90, R30, R31 ;  /* 0x0000001e5a1a7223 */ /* 0x000fe2000000001f */
[--C-:B----4-:R-:W-:Y:S02]  /*34e0*/  HADD2.F32 R28, -RZ, R8.reuse.H0_H0 ;  /* 0x20000008ff1c7230 */ /* 0x110fe40000004100 */
[----:B------:R-:W-:Y:S01]  /*34f0*/  FMUL R29, R91, R34 ;  /* 0x000000225b1d7220 */ /* 0x000fe20000400000 */
[----:B------:R-:W-:-:S02]  /*3500*/  HADD2.F32 R30, -RZ, R8.H1_H1 ;  /* 0x30000008ff1e7230 */ /* 0x000fc40000004100 */
[C---:B------:R-:W-:Y:S01]  /*3510*/  FMUL R33, R91.reuse, R33 ;  /* 0x000000215b217220 */ /* 0x040fe20000400000 */
[--C-:B------:R-:W-:Y:S02]  /*3520*/  HADD2.F32 R32, -RZ, R9.reuse.H0_H0 ;  /* 0x20000009ff207230 */ /* 0x100fe40000004100 */
[C---:B------:R-:W-:Y:S01]  /*3530*/  FMUL R35, R91.reuse, R35 ;  /* 0x000000235b237220 */ /* 0x040fe20000400000 */
[----:B------:R-:W-:Y:S02]  /*3540*/  HADD2.F32 R34, -RZ, R9.H1_H1 ;  /* 0x30000009ff227230 */ /* 0x000fe40000004100 */
[C---:B------:R-:W-:Y:S01]  /*3550*/  FFMA R27, R90.reuse, R28, R27 ;  /* 0x0000001c5a1b7223 */ /* 0x040fe2000000001b */
[C---:B------:R-:W-:Y:S01]  /*3560*/  FFMA R28, R90.reuse, R30, R33 ;  /* 0x0000001e5a1c7223 */ /* 0x040fe20000000021 */
[C---:B------:R-:W-:Y:S01]  /*3570*/  FFMA R29, R90.reuse, R32, R29 ;  /* 0x000000205a1d7223 */ /* 0x040fe2000000001d */
[--C-:B------:R-:W-:Y:S02]  /*3580*/  HADD2.F32 R32, -RZ, R10.reuse.H0_H0 ;  /* 0x2000000aff207230 */ /* 0x100fe40000004100 */
[----:B------:R-:W-:Y:S01]  /*3590*/  FFMA R30, R90, R34, R35 ;  /* 0x000000225a1e7223 */ /* 0x000fe20000000023 */
[C---:B------:R-:W-:Y:S01]  /*35a0*/  FMUL R31, R91.reuse, R36 ;  /* 0x000000245b1f7220 */ /* 0x040fe20000400000 */
[----:B------:R-:W-:Y:S01]  /*35b0*/  FMUL R33, R91, R38 ;  /* 0x000000265b217220 */ /* 0x000fe20000400000 */
[----:B------:R-:W-:-:S02]  /*35c0*/  HADD2.F32 R34, -RZ, R10.H1_H1 ;  /* 0x3000000aff227230 */ /* 0x000fc40000004100 */
[C---:B------:R-:W-:Y:S01]  /*35d0*/  FMUL R37, R91.reuse, R37 ;  /* 0x000000255b257220 */ /* 0x040fe20000400000 */
[--C-:B------:R-:W-:Y:S02]  /*35e0*/  HADD2.F32 R36, -RZ, R11.reuse.H0_H0 ;  /* 0x2000000bff247230 */ /* 0x100fe40000004100 */
[----:B------:R-:W-:Y:S01]  /*35f0*/  FMUL R39, R91, R39 ;  /* 0x000000275b277220 */ /* 0x000fe20000400000 */
[----:B------:R-:W-:Y:S02]  /*3600*/  HADD2.F32 R38, -RZ, R11.H1_H1 ;  /* 0x3000000bff267230 */ /* 0x000fe40000004100 */
[C---:B------:R-:W-:Y:S01]  /*3610*/  FFMA R31, R90.reuse, R32, R31 ;  /* 0x000000205a1f7223 */ /* 0x040fe2000000001f */
[C---:B------:R-:W-:Y:S01]  /*3620*/  FFMA R32, R90.reuse, R34, R37 ;  /* 0x000000225a207223 */ /* 0x040fe20000000025 */
[----:B------:R-:W-:Y:S01]  /*3630*/  FFMA R33, R90, R36, R33 ;  /* 0x000000245a217223 */ /* 0x000fe20000000021 */
[----:B------:R-:W-:Y:S01]  /*3640*/  F2FP.F16.F32.PACK_AB R29, R30, R29 ;  /* 0x0000001d1e1d723e */ /* 0x000fe200000000ff */
[----:B------:R-:W-:Y:S01]  /*3650*/  FFMA R34, R90, R38, R39 ;  /* 0x000000265a227223 */ /* 0x000fe20000000027 */
[----:B------:R-:W-:Y:S01]  /*3660*/  F2FP.F16.F32.PACK_AB R36, R14, R15 ;  /* 0x0000000f0e24723e */ /* 0x000fe200000000ff */
[----:B------:R-:W-:Y:S05]  /*3670*/  WARPSYNC.ALL ;  /* 0x0000000000007948 */ /* 0x000fea0003800000 */
[----:B------:R-:W-:Y:S01]  /*3680*/  F2FP.F16.F32.PACK_AB R37, R20, R21 ;  /* 0x000000151425723e */ /* 0x000fe200000000ff */
[----:B------:R-:W-:Y:S01]  /*3690*/  BSSY B0, `(.L_x_62) ;  /* 0x000001a000007945 */ /* 0x000fe20003800000 */
[----:B------:R-:W-:-:S02]  /*36a0*/  F2FP.F16.F32.PACK_AB R38, R24, R23 ;  /* 0x000000171826723e */ /* 0x000fc400000000ff */
[----:B------:R-:W-:Y:S02]  /*36b0*/  F2FP.F16.F32.PACK_AB R39, R26, R25 ;  /* 0x000000191a27723e */ /* 0x000fe400000000ff */
[----:B------:R-:W-:Y:S02]  /*36c0*/  F2FP.F16.F32.PACK_AB R30, R32, R31 ;  /* 0x0000001f201e723e */ /* 0x000fe400000000ff */
[----:B------:R-:W-:Y:S01]  /*36d0*/  F2FP.F16.F32.PACK_AB R28, R28, R27 ;  /* 0x0000001b1c1c723e */ /* 0x000fe200000000ff */
[----:B------:R1:W-:Y:S01]  /*36e0*/  STSM.16.M88.4 [R12+0x2200], R36 ;  /* 0x002200240c007844 */ /* 0x0003e20000000200 */
[----:B------:R-:W-:Y:S02]  /*36f0*/  F2FP.F16.F32.PACK_AB R31, R34, R33 ;  /* 0x00000021221f723e */ /* 0x000fe400000000ff */
[----:B------:R-:W-:-:S05]  /*3700*/  IADD3 R14, R13, 0x2200, R12 ;  /* 0x000022000d0e7810 */ /* 0x000fca0007ffe00c */
        /* <DEDUP_REMOVED lines=11> */
[----:B------:R-:W-:Y:S02]  /*37c0*/  UIADD3 UR4, UR53, 0x2200, URZ ;  /* 0x0000220035047890 */ /* 0x000fe4000fffe03f */
[----:B------:R-:W-:Y:S01]  /*37d0*/  UIADD3.X UR9, URZ, UR55, URZ, UP0, !UPT ;  /* 0x000000373f097290 */ /* 0x000fe200087fe43f */
[----:B------:R-:W-:Y:S01]  /*37e0*/  UMOV UR5, UR45 ;  /* 0x0000002d00057c82 */ /* 0x000fe20008000000 */
[----:B------:R-:W-:-:S07]  /*37f0*/  UMOV UR7, UR47 ;  /* 0x0000002f00077c82 */ /* 0x000fce0008000000 */
[----:B------:R2:W-:Y:S01]  /*3800*/  UTMASTG.3D [UR4], [UR8] ;  /* 0x00000004080073b5 */ /* 0x0005e20008010000 */
[----:B------:R0:W-:Y:S01]  /*3810*/  UTMACMDFLUSH ;  /* 0x00000000000079b7 */ /* 0x0001e20000000000 */
[----:B--2---:R-:W-:-:S04]  /*3820*/  DEPBAR.LE SB0, 0x1 ;  /* 0x000080400000791a */ /* 0x004fc80000000000 */
.L_x_63:
[----:B------:R-:W-:Y:S05]  /*3830*/  BSYNC B0 ;  /* 0x0000000000007941 */ /* 0x000fea0003800000 */
.L_x_62:
[----:B------:R-:W-:Y:S06]  /*3840*/  BAR.SYNC.DEFER_BLOCKING 0x1, 0x100 ;  /* 0x0044000000007b1d */ /* 0x000fec0000010000 */
[----:B------:R-:W-:Y:S04]  /*3850*/  BSSY B0, `(.L_x_64) ;  /* 0x0000009000007945 */ /* 0x000fe80003800000 */
[----:B------:R-:W-:Y:S05]  /*3860*/  @!P0 BRA `(.L_x_65) ;  /* 0x00000000001c8947 */ /* 0x000fea0003800000 */
[----:B------:R-:W-:-:S13]  /*3870*/  ISETP.NE.AND P5, PT, R94, 0x3, PT ;  /* 0x000000035e00780c */ /* 0x000fda0003fa5270 */
[----:B------:R-:W-:Y:S05]  /*3880*/  @!P5 BRA `(.L_x_66) ;  /* 0x000000000004d947 */ /* 0x000fea0003800000 */
[----:B------:R-:W-:Y:S01]  /*3890*/  BPT.TRAP 0x1 ;  /* 0x000000040000795c */ /* 0x000fe20000300000 */
.L_x_66:
[----:B------:R-:W-:-:S04]  /*38a0*/  ULEA UR4, UR39, UR53, 0x3 ;  /* 0x0000003527047291 */ /* 0x000fc8000f8e183f */
[----:B------:R-:W-:-:S04]  /*38b0*/  UIADD3 UR4, UR4, 0x60, URZ ;  /* 0x0000006004047890 */ /* 0x000fc8000fffe03f */
[----:B------:R-:W-:-:S09]  /*38c0*/  UPRMT UR4, UR52, 0x654, UR4 ;  /* 0x0000065434047896 */ /* 0x000fd20008000004 */
[----:B------:R-:W-:Y:S03]  /*38d0*/  SYNCS.ARRIVE.TRANS64.RED.A1T0 RZ, [UR4], RZ ;  /* 0x000000ffffff79a7 */ /* 0x000fe60008100404 */
.L_x_65:
[----:B------:R-:W-:Y:S05]  /*38e0*/  BSYNC B0 ;  /* 0x0000000000007941 */ /* 0x000fea0003800000 */
.L_x_64:
[----:B------:R-:W-:Y:S01]  /*38f0*/  UIADD3 UR39, UR39, 0x1, URZ ;  /* 0x0000000127277890 */ /* 0x000fe2000fffe03f */
[----:B------:R-:W-:Y:S01]  /*3900*/  BSSY B0, `(.L_x_67) ;  /* 0x000001c000007945 */ /* 0x000fe20003800000 */
[----:B-1----:R-:W-:Y:S02]  /*3910*/  IMAD.MOV.U32 R14, RZ, RZ, R89 ;  /* 0x000000ffff0e7224 */ /* 0x002fe400078e0059 */
[----:B------:R-:W-:-:S04]  /*3920*/  UISETP.NE.AND UP0, UPT, UR39, 0x4, UPT ;  /* 0x000000042700788c */ /* 0x000fc8000bf05270 */
[----:B------:R-:W-:Y:S01]  /*3930*/  USEL UR39, UR39, URZ, UP0 ;  /* 0x0000003f27277287 */ /* 0x000fe20008000000 */
[----:B------:R-:W-:Y:S11]  /*3940*/  @!P0 BRA `(.L_x_68) ;  /* 0x00000000005c8947 */ /* 0x000ff60003800000 */
[----:B------:R-:W-:-:S13]  /*3950*/  ISETP.NE.AND P5, PT, R94, 0x3, PT ;  /* 0x000000035e00780c */ /* 0x000fda0003fa5270 */
[----:B------:R-:W-:Y:S05]  /*3960*/  @!P5 BRA `(.L_x_69) ;  /* 0x000000000004d947 */ /* 0x000fea0003800000 */
[----:B------:R-:W-:Y:S01]  /*3970*/  BPT.TRAP 0x1 ;  /* 0x000000040000795c */ /* 0x000fe20000300000 */
.L_x_69:
[----:B------:R-:W-:Y:S01]  /*3980*/  PLOP3.LUT P5, PT, PT, PT, PT, 0x8, 0x0 ;  /* 0x000000000000781c */ /* 0x000fe20003fae170 */
[C---:B------:R-:W-:Y:S01]  /*3990*/  @!P2 IMAD R23, R3.reuse, 0x2000, R62 ;  /* 0x000020000317a824 */ /* 0x040fe200078e023e */
[----:B------:R-:W-:Y:S01]  /*39a0*/  @!P2 PLOP3.LUT P5, PT, P4, PT, PT, 0x80, 0x0 ;  /* 0x000000000000a81c */ /* 0x000fe200027af070 */
[----:B------:R-:W-:Y:S01]  /*39b0*/  BSSY B1, `(.L_x_70) ;  /* 0x0000008000017945 */ /* 0x000fe20003800000 */
[----:B------:R-:W-:Y:S01]  /*39c0*/  LEA R20, R3, UR53, 0x3 ;  /* 0x0000003503147c11 */ /* 0x000fe2000f8e18ff */
[----:B------:R-:W-:Y:S01]  /*39d0*/  @!P2 VIADD R14, R23, 0x20 ;  /* 0x00000020170ea836 */ /* 0x000fe20000000000 */
[----:B------:R-:W-:-:S09]  /*39e0*/  SHF.L.U32 R21, R89, 0x1f, RZ ;  /* 0x0000001f59157819 */ /* 0x000fd200000006ff */
[----:B------:R-:W-:Y:S01]  /*39f0*/  @P5 IADD3 R14, R23, -0x20, RZ ;  /* 0xffffffe0170e5810 */ /* 0x000fe20007ffe0ff */
[----:B------:R-:W1:Y:S04]  /*3a00*/  SYNCS.PHASECHK.TRANS64.TRYWAIT P5, [R20+URZ+0x40], R21 ;  /* 0x00004015140075a7 */ /* 0x000e6800080a017f */
[----:B------:R-:W-:Y:S01]  /*3a10*/  @!P2 IMAD.MOV.U32 R15, RZ, RZ, R14 ;  /* 0x000000ffff0fa224 */ /* 0x000fe200078e000e */
[----:B-1----:R-:W-:Y:S06]  /*3a20*/  @!P5 BRA `(.L_x_71) ;  /* 0x000000400034d947 */ /* 0x002fec0003800000 */
.L_x_166:
[----:B------:R-:W-:Y:S05]  /*3a30*/  BSYNC B1 ;  /* 0x0000000000017941 */ /* 0x000fea0003800000 */
.L_x_70:
[----:B------:R-:W-:Y:S05]  /*3a40*/  @!P2 WARPSYNC.ALL ;  /* 0x000000000000a948 */ /* 0x000fea0003800000 */
[----:B------:R2:W3:Y:S01]  /*3a50*/  @!P2 LDSM.16.M88.4 R4, [R23] ;  /* 0x000000001704a83b */ /* 0x0004e20000000200 */
[----:B------:R-:W-:-:S03]  /*3a60*/  VIADD R3, R3, 0x1 ;  /* 0x0000000103037836 */ /* 0x000fc60000000000 */
[----:B------:R2:W4:Y:S02]  /*3a70*/  @!P2 LDSM.16.M88.4 R8, [R15] ;  /* 0x000000000f08a83b */ /* 0x0005240000000200 */
[----:B------:R-:W-:-:S04]  /*3a80*/  ISETP.NE.AND P5, PT, R3, 0x4, PT ;  /* 0x000000040300780c */ /* 0x000fc80003fa5270 */
[----:B------:R-:W-:Y:S02]  /*3a90*/  SEL R14, RZ, 0x1, P5 ;  /* 0x00000001ff0e7807 */ /* 0x000fe40002800000 */
[----:B------:R-:W-:Y:S02]  /*3aa0*/  SEL R3, R3, RZ, P5 ;  /* 0x000000ff03037207 */ /* 0x000fe40002800000 */
[----:B--2---:R-:W-:-:S07]  /*3ab0*/  LOP3.LUT R14, R89, R14, RZ, 0x3c, !PT ;  /* 0x0000000e590e7212 */ /* 0x004fce00078e3cff */
.L_x_68:
[----:B------:R-:W-:Y:S05]  /*3ac0*/  BSYNC B0 ;  /* 0x0000000000007941 */ /* 0x000fea0003800000 */
.L_x_67:
[--C-:B---3--:R-:W-:Y:S02]  /*3ad0*/  HADD2.F32 R24, -RZ, R5.reuse.H0_H0 ;  /* 0x20000005ff187230 */ /* 0x108fe40000004100 */
[C---:B-1----:R-:W-:Y:S01]  /*3ae0*/  FMUL R21, R91.reuse, R74 ;  /* 0x0000004a5b157220 */ /* 0x042fe20000400000 */
[----:B------:R-:W-:Y:S02]  /*3af0*/  HADD2.F32 R26, -RZ, R5.H1_H1 ;  /* 0x30000005ff1a7230 */ /* 0x000fe40000004100 */
[C---:B------:R-:W-:Y:S01]  /*3b00*/  FMUL R75, R91.reuse, R75 ;  /* 0x0000004b5b4b7220 */ /* 0x040fe20000400000 */
[--C-:B------:R-:W-:Y:S02]  /*3b10*/  HADD2.F32 R28, -RZ, R6.reuse.H0_H0 ;  /* 0x20000006ff1c7230 */ /* 0x100fe40000004100 */
[C---:B------:R-:W-:Y:S01]  /*3b20*/  FMUL R23, R91.reuse, R76 ;  /* 0x0000004c5b177220 */ /* 0x040fe20000400000 */
[----:B------:R-:W-:Y:S02]  /*3b30*/  HADD2.F32 R30, -RZ, R6.H1_H1 ;  /* 0x30000006ff1e7230 */ /* 0x000fe40000004100 */
[----:B------:R-:W-:Y:S01]  /*3b40*/  FMUL R77, R91, R77 ;  /* 0x0000004d5b4d7220 */ /* 0x000fe20000400000 */
[C---:B------:R-:W-:Y:S01]  /*3b50*/  FFMA R21, R90.reuse, R24, R21 ;  /* 0x000000185a157223 */ /* 0x040fe20000000015 */
[C---:B------:R-:W-:Y:S01]  /*3b60*/  FFMA R24, R90.reuse, R26, R75 ;  /* 0x0000001a5a187223 */ /* 0x040fe2000000004b */
[C---:B------:R-:W-:Y:S01]  /*3b70*/  FFMA R23, R90.reuse, R28, R23 ;  /* 0x0000001c5a177223 */ /* 0x040fe20000000017 */
[----:B------:R-:W-:Y:S01]  /*3b80*/  FFMA R26, R90, R30, R77 ;  /* 0x0000001e5a1a7223 */ /* 0x000fe2000000004d */
[----:B------:R-:W-:-:S02]  /*3b90*/  HADD2.F32 R28, -RZ, R7.H0_H0 ;  /* 0x20000007ff1c7230 */ /* 0x000fc40000004100 */
[C---:B------:R-:W-:Y:S01]  /*3ba0*/  FMUL R25, R91.reuse, R78 ;  /* 0x0000004e5b197220 */ /* 0x040fe20000400000 */
[----:B------:R-:W-:Y:S02]  /*3bb0*/  HADD2.F32 R30, -RZ, R7.H1_H1 ;  /* 0x30000007ff1e7230 */ /* 0x000fe40000004100 */
[C---:B------:R-:W-:Y:S01]  /*3bc0*/  FMUL R79, R91.reuse, R79 ;  /* 0x0000004f5b4f7220 */ /* 0x040fe20000400000 */
[----:B----4-:R-:W-:Y:S02]  /*3bd0*/  HADD2.F32 R34, -RZ, R8.H1_H1 ;  /* 0x30000008ff227230 */ /* 0x010fe40000004100 */
[C---:B------:R-:W-:Y:S01]  /*3be0*/  FMUL R81, R91.reuse, R81 ;  /* 0x000000515b517220 */ /* 0x040fe20000400000 */
[----:B------:R-:W-:Y:S02]  /*3bf0*/  HADD2.F32 R20, -RZ, R4.H0_H0 ;  /* 0x20000004ff147230 */ /* 0x000fe40000004100 */
[----:B------:R-:W-:Y:S01]  /*3c00*/  FMUL R15, R91, R72 ;  /* 0x000000485b0f7220 */ /* 0x000fe20000400000 */
[----:B------:R-:W-:-:S02]  /*3c10*/  HADD2.F32 R36, -RZ, R9.H0_H0 ;  /* 0x20000009ff247230 */ /* 0x000fc40000004100 */
[C---:B------:R-:W-:Y:S01]  /*3c20*/  FMUL R29, R91.reuse, R82 ;  /* 0x000000525b1d7220 */ /* 0x040fe20000400000 */
[----:B------:R-:W-:Y:S02]  /*3c30*/  HADD2.F32 R32, -RZ, R8.H0_H0 ;  /* 0x20000008ff207230 */ /* 0x000fe40000004100 */
[C---:B------:R-:W-:Y:S01]  /*3c40*/  FMUL R27, R91.reuse, R80 ;  /* 0x000000505b1b7220 */ /* 0x040fe20000400000 */
[C---:B------:R-:W-:Y:S01]  /*3c50*/  FFMA R25, R90.reuse, R28, R25 ;  /* 0x0000001c5a197223 */ /* 0x040fe20000000019 */
[C---:B------:R-:W-:Y:S01]  /*3c60*/  FFMA R28, R90.reuse, R30, R79 ;  /* 0x0000001e5a1c7223 */ /* 0x040fe2000000004f */
[C---:B------:R-:W-:Y:S01]  /*3c70*/  FFMA R30, R90.reuse, R34, R81 ;  /* 0x000000225a1e7223 */ /* 0x040fe20000000051 */
[C---:B------:R-:W-:Y:S01]  /*3c80*/  FFMA R15, R90.reuse, R20, R15 ;  /* 0x000000145a0f7223 */ /* 0x040fe2000000000f */
[----:B------:R-:W-:Y:S01]  /*3c90*/  FFMA R29, R90, R36, R29 ;  /* 0x000000245a1d7223 */ /* 0x000fe2000000001d */
[----:B------:R-:W-:Y:S02]  /*3ca0*/  HADD2.F32 R34, -RZ, R10.H0_H0 ;  /* 0x2000000aff227230 */ /* 0x000fe40000004100 */
[----:B------:R-:W-:Y:S01]  /*3cb0*/  FMUL R31, R91, R84 ;  /* 0x000000545b1f7220 */ /* 0x000fe20000400000 */
[----:B------:R-:W-:-:S02]  /*3cc0*/  HADD2.F32 R20, -RZ, R4.H1_H1 ;  /* 0x30000004ff147230 */ /* 0x000fc40000004100 */
[----:B------:R-:W-:Y:S01]  /*3cd0*/  FFMA R27, R90, R32, R27 ;  /* 0x000000205a1b7223 */ /* 0x000fe2000000001b */
[----:B------:R-:W-:Y:S02]  /*3ce0*/  HADD2.F32 R36, -RZ, R10.H1_H1 ;  /* 0x3000000aff247230 */ /* 0x000fe40000004100 */
[C---:B------:R-:W-:Y:S01]  /*3cf0*/  FMUL R73, R91.reuse, R73 ;  /* 0x000000495b497220 */ /* 0x040fe20000400000 */
[C---:B------:R-:W-:Y:S01]  /*3d00*/  FMUL R85, R91.reuse, R85 ;  /* 0x000000555b557220 */ /* 0x040fe20000400000 */
[----:B------:R-:W-:Y:S02]  /*3d10*/  HADD2.F32 R32, -RZ, R9.H1_H1 ;  /* 0x30000009ff207230 */ /* 0x000fe40000004100 */
[C---:B------:R-:W-:Y:S01]  /*3d20*/  FMUL R83, R91.reuse, R83 ;  /* 0x000000535b537220 */ /* 0x040fe20000400000 */
[--C-:B------:R-:W-:Y:S02]  /*3d30*/  HADD2.F32 R38, -RZ, R11.reuse.H0_H0 ;  /* 0x2000000bff267230 */ /* 0x100fe40000004100 */
[----:B------:R-:W-:Y:S01]  /*3d40*/  FMUL R33, R91, R86 ;  /* 0x000000565b217220 */ /* 0x000fe20000400000 */
[----:B------:R-:W-:-:S02]  /*3d50*/  HADD2.F32 R56, -RZ, R11.H1_H1 ;  /* 0x3000000bff387230 */ /* 0x000fc40000004100 */
[----:B------:R-:W-:Y:S01]  /*3d60*/  FMUL R87, R91, R87 ;  /* 0x000000575b577220 */ /* 0x000fe20000400000 */
[C---:B------:R-:W-:Y:S01]  /*3d70*/  FFMA R31, R90.reuse, R34, R31 ;  /* 0x000000225a1f7223 */ /* 0x040fe2000000001f */
[C---:B------:R-:W-:Y:S01]  /*3d80*/  FFMA R20, R90.reuse, R20, R73 ;  /* 0x000000145a147223 */ /* 0x040fe20000000049 */
[C---:B------:R-:W-:Y:S01]  /*3d90*/  FFMA R34, R90.reuse, R36, R85 ;  /* 0x000000245a227223 */ /* 0x040fe20000000055 */
[C---:B------:R-:W-:Y:S01]  /*3da0*/  FFMA R32, R90.reuse, R32, R83 ;  /* 0x000000205a207223 */ /* 0x040fe20000000053 */
[C---:B------:R-:W-:Y:S01]  /*3db0*/  FFMA R33, R90.reuse, R38, R33 ;  /* 0x000000265a217223 */ /* 0x040fe20000000021 */
        /* <DEDUP_REMOVED lines=31> */
.L_x_73:
[----:B------:R-:W-:Y:S05]  /*3fb0*/  BSYNC B0 ;  /* 0x0000000000007941 */ /* 0x000fea0003800000 */
.L_x_72:
[----:B------:R-:W-:Y:S06]  /*3fc0*/  BAR.SYNC.DEFER_BLOCKING 0x1, 0x100 ;  /* 0x0044000000007b1d */ /* 0x000fec0000010000 */
[----:B------:R-:W-:Y:S04]  /*3fd0*/  BSSY B0, `(.L_x_74) ;  /* 0x0000009000007945 */ /* 0x000fe80003800000 */
[----:B------:R-:W-:Y:S05]  /*3fe0*/  @!P0 BRA `(.L_x_75) ;  /* 0x00000000001c8947 */ /* 0x000fea0003800000 */
[----:B------:R-:W-:-:S13]  /*3ff0*/  ISETP.NE.AND P5, PT, R94, 0x3, PT ;  /* 0x000000035e00780c */ /* 0x000fda0003fa5270 */
[----:B------:R-:W-:Y:S05]  /*4000*/  @!P5 BRA `(.L_x_76) ;  /* 0x000000000004d947 */ /* 0x000fea0003800000 */
[----:B------:R-:W-:Y:S01]  /*4010*/  BPT.TRAP 0x1 ;  /* 0x000000040000795c */ /* 0x000fe20000300000 */
.L_x_76:
[----:B------:R-:W-:-:S04]  /*4020*/  ULEA UR4, UR39, UR53, 0x3 ;  /* 0x0000003527047291 */ /* 0x000fc8000f8e183f */
[----:B------:R-:W-:-:S04]  /*4030*/  UIADD3 UR4, UR4, 0x60, URZ ;  /* 0x0000006004047890 */ /* 0x000fc8000fffe03f */
[----:B------:R-:W-:-:S09]  /*4040*/  UPRMT UR4, UR52, 0x654, UR4 ;  /* 0x0000065434047896 */ /* 0x000fd20008000004 */
[----:B------:R-:W-:Y:S03]  /*4050*/  SYNCS.ARRIVE.TRANS64.RED.A1T0 RZ, [UR4], RZ ;  /* 0x000000ffffff79a7 */ /* 0x000fe60008100404 */
.L_x_75:
[----:B------:R-:W-:Y:S05]  /*4060*/  BSYNC B0 ;  /* 0x0000000000007941 */ /* 0x000fea0003800000 */
.L_x_74:
[----:B------:R-:W-:Y:S01]  /*4070*/  UIADD3 UR4, UR39, 0x1, URZ ;  /* 0x0000000127047890 */ /* 0x000fe2000fffe03f */
[----:B------:R-:W-:Y:S03]  /*4080*/  BSSY B0, `(.L_x_77) ;  /* 0x0000015000007945 */ /* 0x000fe60003800000 */
[----:B------:R-:W-:-:S04]  /*4090*/  UISETP.NE.AND UP0, UPT, UR4, 0x4, UPT ;  /* 0x000000040400788c */ /* 0x000fc8000bf05270 */
[----:B------:R-:W-:Y:S01]  /*40a0*/  USEL UR39, UR4, URZ, UP0 ;  /* 0x0000003f04277287 */ /* 0x000fe20008000000 */
[----:B------:R-:W-:Y:S11]  /*40b0*/  @!P0 BRA `(.L_x_78) ;  /* 0x0000000000448947 */ /* 0x000ff60003800000 */
[----:B------:R-:W-:-:S13]  /*40c0*/  ISETP.NE.AND P5, PT, R94, 0x3, PT ;  /* 0x000000035e00780c */ /* 0x000fda0003fa5270 */
[----:B------:R-:W-:Y:S05]  /*40d0*/  @!P5 BRA `(.L_x_79) ;  /* 0x000000000004d947 */ /* 0x000fea0003800000 */
[----:B------:R-:W-:Y:S01]  /*40e0*/  BPT.TRAP 0x1 ;  /* 0x000000040000795c */ /* 0x000fe20000300000 */
.L_x_79:
[----:B-1----:R-:W-:Y:S01]  /*40f0*/  SHF.L.U32 R15, R14, 0x1f, RZ ;  /* 0x0000001f0e0f7819 */ /* 0x002fe200000006ff */
[----:B------:R-:W-:Y:S01]  /*4100*/  BSSY B1, `(.L_x_80) ;  /* 0x0000009000017945 */ /* 0x000fe20003800000 */
[C---:B------:R-:W-:Y:S01]  /*4110*/  LEA R20, R3.reuse, UR53, 0x3 ;  /* 0x0000003503147c11 */ /* 0x040fe2000f8e18ff */
[----:B------:R-:W-:Y:S01]  /*4120*/  @!P2 IMAD R3, R3, 0x2000, R62 ;  /* 0x000020000303a824 */ /* 0x000fe200078e023e */
[----:B------:R-:W-:Y:S02]  /*4130*/  PLOP3.LUT P5, PT, PT, PT, PT, 0x8, 0x0 ;  /* 0x000000000000781c */ /* 0x000fe40003fae170 */
[----:B------:R-:W-:Y:S01]  /*4140*/  @!P2 PLOP3.LUT P5, PT, P4, PT, PT, 0x80, 0x0 ;  /* 0x000000000000a81c */ /* 0x000fe200027af070 */
[----:B------:R-:W1:Y:S01]  /*4150*/  SYNCS.PHASECHK.TRANS64.TRYWAIT P4, [R20+URZ+0x40], R15 ;  /* 0x0000400f140075a7 */ /* 0x000e62000808017f */
[----:B------:R-:W-:-:S11]  /*4160*/  @!P2 VIADD R14, R3, 0x20 ;  /* 0x00000020030ea836 */ /* 0x000fd60000000000 */
[----:B------:R-:W-:Y:S01]  /*4170*/  @P5 VIADD R14, R3, 0xffffffe0 ;  /* 0xffffffe0030e5836 */ /* 0x000fe20000000000 */
[----:B-1----:R-:W-:Y:S06]  /*4180*/  @!P4 BRA `(.L_x_81) ;  /* 0x000000380070c947 */ /* 0x002fec0003800000 */
.L_x_167:
[----:B------:R-:W-:Y:S05]  /*4190*/  BSYNC B1 ;  /* 0x0000000000017941 */ /* 0x000fea0003800000 */
.L_x_80:
[----:B------:R-:W-:Y:S05]  /*41a0*/  @!P2 WARPSYNC.ALL ;  /* 0x000000000000a948 */ /* 0x000fea0003800000 */
[----:B------:R2:W3:Y:S04]  /*41b0*/  @!P2 LDSM.16.M88.4 R4, [R3] ;  /* 0x000000000304a83b */ /* 0x0004e80000000200 */
[----:B------:R2:W4:Y:S02]  /*41c0*/  @!P2 LDSM.16.M88.4 R8, [R14] ;  /* 0x000000000e08a83b */ /* 0x0005240000000200 */
.L_x_78:
[----:B------:R-:W-:Y:S05]  /*41d0*/  BSYNC B0 ;  /* 0x0000000000007941 */ /* 0x000fea0003800000 */
.L_x_77:
[--C-:B---3--:R-:W-:Y:S02]  /*41e0*/  HADD2.F32 R21, -RZ, R5.reuse.H0_H0 ;  /* 0x20000005ff157230 */ /* 0x108fe40000004100 */
[C---:B------:R-:W-:Y:S01]  /*41f0*/  FMUL R42, R91.reuse, R42 ;  /* 0x0000002a5b2a7220 */ /* 0x040fe20000400000 */
[----:B------:R-:W-:Y:S02]  /*4200*/  HADD2.F32 R5, -RZ, R5.H1_H1 ;  /* 0x30000005ff057230 */ /* 0x000fe40000004100 */
[C---:B-1----:R-:W-:Y:S01]  /*4210*/  FMUL R57, R91.reuse, R40 ;  /* 0x000000285b397220 */ /* 0x042fe20000400000 */
[--C-:B------:R-:W-:Y:S02]  /*4220*/  HADD2.F32 R23, -RZ, R6.reuse.H0_H0 ;  /* 0x20000006ff177230 */ /* 0x100fe40000004100 */
[C---:B------:R-:W-:Y:S01]  /*4230*/  FMUL R44, R91.reuse, R44 ;  /* 0x0000002c5b2c7220 */ /* 0x040fe20000400000 */
[----:B------:R-:W-:Y:S02]  /*4240*/  HADD2.F32 R25, -RZ, R6.H1_H1 ;  /* 0x30000006ff197230 */ /* 0x000fe40000004100 */
[----:B------:R-:W-:Y:S01]  /*4250*/  FMUL R6, R91, R43 ;  /* 0x0000002b5b067220 */ /* 0x000fe20000400000 */
[----:B------:R-:W-:-:S02]  /*4260*/  HADD2.F32 R27, -RZ, R7.H0_H0 ;  /* 0x20000007ff1b7230 */ /* 0x000fc40000004100 */
[C---:B--2---:R-:W-:Y:S01]  /*4270*/  FMUL R14, R91.reuse, R45 ;  /* 0x0000002d5b0e7220 */ /* 0x044fe20000400000 */
[----:B----4-:R-:W-:Y:S02]  /*4280*/  HADD2.F32 R33, -RZ, R9.H0_H0 ;  /* 0x20000009ff217230 */ /* 0x010fe40000004100 */
[C---:B------:R-:W-:Y:S01]  /*4290*/  FMUL R46, R91.reuse, R46 ;  /* 0x0000002e5b2e7220 */ /* 0x040fe20000400000 */
[--C-:B------:R-:W-:Y:S02]  /*42a0*/  HADD2.F32 R3, -RZ, R4.reuse.H0_H0 ;  /* 0x20000004ff037230 */ /* 0x100fe40000004100 */
[C---:B------:R-:W-:Y:S01]  /*42b0*/  FMUL R20, R91.reuse, R47 ;  /* 0x0000002f5b147220 */ /* 0x040fe20000400000 */
[----:B------:R-:W-:Y:S02]  /*42c0*/  HADD2.F32 R15, -RZ, R4.H1_H1 ;  /* 0x30000004ff0f7230 */ /* 0x000fe40000004100 */
[----:B------:R-:W-:Y:S01]  /*42d0*/  FMUL R4, R91, R41 ;  /* 0x000000295b047220 */ /* 0x000fe20000400000 */
[----:B------:R-:W-:-:S02]  /*42e0*/  HADD2.F32 R7, -RZ, R7.H1_H1 ;  /* 0x30000007ff077230 */ /* 0x000fc40000004100 */
[C---:B------:R-:W-:Y:S01]  /*42f0*/  FMUL R50, R91.reuse, R50 ;  /* 0x000000325b327220 */ /* 0x040fe20000400000 */
[----:B------:R-:W-:Y:S02]  /*4300*/  HADD2.F32 R9, -RZ, R9.H1_H1 ;  /* 0x30000009ff097230 */ /* 0x000fe40000004100 */
[C---:B------:R-:W-:Y:S01]  /*4310*/  FMUL R26, R91.reuse, R51 ;  /* 0x000000335b1a7220 */ /* 0x040fe20000400000 */
[----:B------:R-:W-:Y:S02]  /*4320*/  HADD2.F32 R39, -RZ, R11.H0_H0 ;  /* 0x2000000bff277230 */ /* 0x000fe40000004100 */
[C---:B------:R-:W-:Y:S01]  /*4330*/  FMUL R48, R91.reuse, R48 ;  /* 0x000000305b307220 */ /* 0x040fe20000400000 */
[--C-:B------:R-:W-:Y:S02]  /*4340*/  HADD2.F32 R29, -RZ, R8.reuse.H0_H0 ;  /* 0x20000008ff1d7230 */ /* 0x100fe40000004100 */
[----:B------:R-:W-:Y:S01]  /*4350*/  FMUL R24, R91, R49 ;  /* 0x000000315b187220 */ /* 0x000fe20000400000 */
[----:B------:R-:W-:-:S02]  /*4360*/  HADD2.F32 R31, -RZ, R8.H1_H1 ;  /* 0x30000008ff1f7230 */ /* 0x000fc40000004100 */
[C---:B------:R-:W-:Y:S01]  /*4370*/  FMUL R52, R91.reuse, R52 ;  /* 0x000000345b347220 */ /* 0x040fe20000400000 */
[--C-:B------:R-:W-:Y:S02]  /*4380*/  HADD2.F32 R35, -RZ, R10.reuse.H0_H0 ;  /* 0x2000000aff237230 */ /* 0x100fe40000004100 */
[C---:B------:R-:W-:Y:S01]  /*4390*/  FMUL R28, R91.reuse, R53 ;  /* 0x000000355b1c7220 */ /* 0x040fe20000400000 */
[----:B------:R-:W-:Y:S02]  /*43a0*/  HADD2.F32 R37, -RZ, R10.H1_H1 ;  /* 0x3000000aff257230 */ /* 0x000fe40000004100 */
[C---:B------:R-:W-:Y:S01]  /*43b0*/  FMUL R54, R91.reuse, R54 ;  /* 0x000000365b367220 */ /* 0x040fe20000400000 */
[----:B------:R-:W-:Y:S02]  /*43c0*/  HADD2.F32 R11, -RZ, R11.H1_H1 ;  /* 0x3000000bff0b7230 */ /* 0x000fe40000004100 */
[----:B------:R-:W-:Y:S01]  /*43d0*/  FMUL R30, R91, R55 ;  /* 0x000000375b1e7220 */ /* 0x000fe20000400000 */
[C---:B------:R-:W-:Y:S01]  /*43e0*/  FFMA R21, R90.reuse, R21, R42 ;  /* 0x000000155a157223 */ /* 0x040fe2000000002a */
        /* <DEDUP_REMOVED lines=39> */
[----:B------:R-:W-:Y:S02]  /*4660*/  UIADD3 UR4, UR53, 0x6200, URZ ;  /* 0x0000620035047890 */ /* 0x000fe4000fffe03f */
[----:B------:R-:W-:Y:S01]  /*4670*/  UIADD3.X UR9, URZ, UR55, URZ, UP0, !UPT ;  /* 0x000000373f097290 */ /* 0x000fe200087fe43f */
[----:B------:R-:W-:-:S08]  /*4680*/  UMOV UR7, UR47 ;  /* 0x0000002f00077c82 */ /* 0x000fd00008000000 */
[----:B------:R2:W-:Y:S01]  /*4690*/  UTMASTG.3D [UR4], [UR8] ;  /* 0x00000004080073b5 */ /* 0x0005e20008010000 */
[----:B------:R0:W-:Y:S01]  /*46a0*/  UTMACMDFLUSH ;  /* 0x00000000000079b7 */ /* 0x0001e20000000000 */
[----:B--2---:R-:W-:-:S04]  /*46b0*/  DEPBAR.LE SB0, 0x1 ;  /* 0x000080400000791a */ /* 0x004fc80000000000 */
.L_x_83:
[----:B------:R-:W-:Y:S05]  /*46c0*/  BSYNC B0 ;  /* 0x0000000000007941 */ /* 0x000fea0003800000 */
.L_x_82:
[----:B------:R-:W-:Y:S06]  /*46d0*/  BAR.SYNC.DEFER_BLOCKING 0x1, 0x100 ;  /* 0x0044000000007b1d */ /* 0x000fec0000010000 */
[----:B------:R-:W-:Y:S04]  /*46e0*/  BSSY B0, `(.L_x_84) ;  /* 0x0000009000007945 */ /* 0x000fe80003800000 */
[----:B------:R-:W-:Y:S05]  /*46f0*/  @!P0 BRA `(.L_x_85) ;  /* 0x00000000001c8947 */ /* 0x000fea0003800000 */
[----:B------:R-:W-:-:S13]  /*4700*/  ISETP.NE.AND P0, PT, R94, 0x3, PT ;  /* 0x000000035e00780c */ /* 0x000fda0003f05270 */
[----:B------:R-:W-:Y:S05]  /*4710*/  @!P0 BRA `(.L_x_86) ;  /* 0x0000000000048947 */ /* 0x000fea0003800000 */
[----:B------:R-:W-:Y:S01]  /*4720*/  BPT.TRAP 0x1 ;  /* 0x000000040000795c */ /* 0x000fe20000300000 */
.L_x_86:
[----:B------:R-:W-:-:S04]  /*4730*/  ULEA UR4, UR39, UR53, 0x3 ;  /* 0x0000003527047291 */ /* 0x000fc8000f8e183f */
[----:B------:R-:W-:-:S04]  /*4740*/  UIADD3 UR4, UR4, 0x60, URZ ;  /* 0x0000006004047890 */ /* 0x000fc8000fffe03f */
[----:B------:R-:W-:-:S09]  /*4750*/  UPRMT UR4, UR52, 0x654, UR4 ;  /* 0x0000065434047896 */ /* 0x000fd20008000004 */
[----:B------:R-:W-:Y:S03]  /*4760*/  SYNCS.ARRIVE.TRANS64.RED.A1T0 RZ, [UR4], RZ ;  /* 0x000000ffffff79a7 */ /* 0x000fe60008100404 */
.L_x_85:
[----:B------:R-:W-:Y:S05]  /*4770*/  BSYNC B0 ;  /* 0x0000000000007941 */ /* 0x000fea0003800000 */
.L_x_84:
[----:B------:R-:W-:Y:S01]  /*4780*/  IADD3 R16, P0, R16, UR40, RZ ;  /* 0x0000002810107c10 */ /* 0x000fe2000ff1e0ff */
[----:B------:R-:W-:Y:S01]  /*4790*/  ULDC.64 UR4, c[0x0][0x8f8] ;  /* 0x00023e0000047ab9 */ /* 0x000fe20000000a00 */
[----:B------:R-:W-:Y:S01]  /*47a0*/  UIADD3 UR39, UR39, 0x1, URZ ;  /* 0x0000000127277890 */ /* 0x000fe2000fffe03f */
[----:B------:R-:W-:Y:S01]  /*47b0*/  PRMT R3, RZ, 0x7610, R3 ;  /* 0x00007610ff037816 */ /* 0x000fe20000000003 */
[----:B------:R-:W-:Y:S01]  /*47c0*/  UMOV UR47, 0xffffffff ;  /* 0xffffffff002f7882 */ /* 0x000fe20000000000 */
[----:B------:R-:W-:Y:S01]  /*47d0*/  IADD3.X R17, R17, UR38, RZ, P0, !PT ;  /* 0x0000002611117c10 */ /* 0x000fe200087fe4ff */
[----:B------:R-:W-:Y:S01]  /*47e0*/  UISETP.NE.AND UP0, UPT, UR39, 0x4, UPT ;  /* 0x000000042700788c */ /* 0x000fe2000bf05270 */
[----:B------:R-:W-:Y:S01]  /*47f0*/  ISETP.GE.U32.AND P0, PT, R16, UR4, PT ;  /* 0x0000000410007c0c */ /* 0x000fe2000bf06070 */
[----:B------:R-:W-:Y:S02]  /*4800*/  IMAD.MOV.U32 R23, RZ, RZ, -0x1 ;  /* 0xffffffffff177424 */ /* 0x000fe400078e00ff */
[----:B------:R-:W-:Y:S01]  /*4810*/  USEL UR39, UR39, URZ, UP0 ;  /* 0x0000003f27277287 */ /* 0x000fe20008000000 */
[----:B------:R-:W-:Y:S01]  /*4820*/  ISETP.GE.U32.AND.EX P0, PT, R17, UR5, PT, P0 ;  /* 0x0000000511007c0c */ /* 0x000fe2000bf06100 */
[----:B------:R-:W-:-:S12]  /*4830*/  IMAD.MOV.U32 R93, RZ, RZ, -0x1 ;  /* 0xffffffffff5d7424 */ /* 0x000fd800078e00ff */
[----:B------:R-:W-:Y:S05]  /*4840*/  @P0 BRA `(.L_x_87) ;  /* 0x0000000400600947 */ /* 0x000fea0003800000 */
[----:B------:R-:W2:Y:S01]  /*4850*/  LDC.64 R10, c[0x0][0x8d0] ;  /* 0x00023400ff0a7b82 */ /* 0x000ea20000000a00 */
[----:B------:R-:W3:Y:S01]  /*4860*/  S2R R23, SR_CTAID.X ;  /* 0x0000000000177919 */ /* 0x000ee20000002500 */
[----:B------:R-:W-:Y:S01]  /*4870*/  MOV R8, R16 ;  /* 0x0000001000087202 */ /* 0x000fe20000000f00 */
[----:B------:R-:W-:-:S05]  /*4880*/  IMAD.MOV.U32 R9, RZ, RZ, R17 ;  /* 0x000000ffff097224 */ /* 0x000fca00078e0011 */
[----:B-1----:R-:W1:Y:S08]  /*4890*/  LDC R12, c[0x0][0x8d8] ;  /* 0x00023600ff0c7b82 */ /* 0x002e700000000800 */
[----:B------:R-:W4:Y:S01]  /*48a0*/  LDC.64 R14, c[0x0][0x8c8] ;  /* 0x00023200ff0e7b82 */ /* 0x000f220000000a00 */
[----:B--2---:R-:W-:-:S04]  /*48b0*/  ISETP.NE.U32.AND P0, PT, R10, RZ, PT ;  /* 0x000000ff0a00720c */ /* 0x004fc80003f05070 */
[----:B------:R-:W-:-:S13]  /*48c0*/  ISETP.NE.AND.EX P0, PT, R11, RZ, PT, P0 ;  /* 0x000000ff0b00720c */ /* 0x000fda0003f05300 */
[----:B-1-34-:R-:W-:Y:S05]  /*48d0*/  @!P0 BRA `(.L_x_88) ;  /* 0x0000000000288947 */ /* 0x01afea0003800000 */
        /* <DEDUP_REMOVED lines=10> */
.L_x_88:
[----:B------:R-:W1:Y:S01]  /*4980*/  S2R R13, SR_CTAID.Y ;  /* 0x00000000000d7919 */ /* 0x000e620000002600 */
[-CC-:B------:R-:W-:Y:S01]  /*4990*/  SHF.R.U64 R31, R8, R12.reuse, R9.reuse ;  /* 0x0000000c081f7219 */ /* 0x180fe20000001209 */
[----:B------:R-:W2:Y:S01]  /*49a0*/  LDC.64 R20, c[0x0][0x8e8] ;  /* 0x00023a00ff147b82 */ /* 0x000ea20000000a00 */
[----:B------:R-:W-:Y:S01]  /*49b0*/  SHF.R.U32.HI R3, RZ, R12, R9 ;  /* 0x0000000cff037219 */ /* 0x000fe20000011609 */
[----:B------:R-:W-:Y:S01]  /*49c0*/  ULDC UR4, c[0x0][0x150] ;  /* 0x0000540000047ab9 */ /* 0x000fe20000000800 */
[----:B------:R-:W-:Y:S02]  /*49d0*/  IADD3 R7, P0, RZ, -R31, RZ ;  /* 0x8000001fff077210 */ /* 0x000fe40007f1e0ff */
[----:B------:R-:W-:-:S03]  /*49e0*/  I2FP.F32.U32 R9, R23 ;  /* 0x0000001700097245 */ /* 0x000fc60000201000 */
[----:B------:R-:W3:Y:S01]  /*49f0*/  LDC R8, c[0x0][0x8c0] ;  /* 0x00023000ff087b82 */ /* 0x000ee20000000800 */
[----:B------:R-:W-:Y:S02]  /*4a00*/  IMAD.X R3, RZ, RZ, ~R3, P0 ;  /* 0x000000ffff037224 */ /* 0x000fe400000e0e03 */
[----:B------:R-:W-:Y:S01]  /*4a10*/  FMUL R9, R9, UR4 ;  /* 0x0000000409097c20 */ /* 0x000fe20008400000 */
[----:B------:R-:W-:Y:S01]  /*4a20*/  IMAD.WIDE.U32 R4, R7, R14, R16 ;  /* 0x0000000e07047225 */ /* 0x000fe200078e0010 */
[----:B------:R-:W-:-:S03]  /*4a30*/  ULDC UR4, c[0x0][0x154] ;  /* 0x0000550000047ab9 */ /* 0x000fc60000000800 */
[----:B------:R-:W-:Y:S01]  /*4a40*/  IMAD R6, R3, R14, RZ ;  /* 0x0000000e03067224 */ /* 0x000fe200078e02ff */
[----:B------:R-:W4:Y:S01]  /*4a50*/  LDC R11, c[0x0][0x900] ;  /* 0x00024000ff0b7b82 */ /* 0x000f220000000800 */
[----:B------:R-:W5:Y:S02]  /*4a60*/  F2I.U32.TRUNC.NTZ R9, R9 ;  /* 0x0000000900097305 */ /* 0x000f64000020f000 */
[----:B------:R-:W-:-:S04]  /*4a70*/  IMAD R3, R7, R15, R6 ;  /* 0x0000000f07037224 */ /* 0x000fc800078e0206 */
[----:B------:R-:W-:Y:S01]  /*4a80*/  IMAD.IADD R3, R5, 0x1, R3 ;  /* 0x0000000105037824 */ /* 0x000fe200078e0203 */
[----:B------:R-:W4:Y:S01]  /*4a90*/  LDC R14, c[0x0][0x8b0] ;  /* 0x00022c00ff0e7b82 */ /* 0x000f220000000800 */
[----:B--2---:R-:W-:-:S04]  /*4aa0*/  ISETP.NE.U32.AND P0, PT, R20, RZ, PT ;  /* 0x000000ff1400720c */ /* 0x004fc80003f05070 */
[----:B------:R-:W-:-:S03]  /*4ab0*/  ISETP.NE.AND.EX P0, PT, R21, RZ, PT, P0 ;  /* 0x000000ff1500720c */ /* 0x000fc60003f05300 */
[----:B------:R-:W2:Y:S01]  /*4ac0*/  LDC R6, c[0x0][0x144] ;  /* 0x00005100ff067b82 */ /* 0x000ea20000000800 */
[-C--:B---3--:R-:W-:Y:S01]  /*4ad0*/  SHF.R.U64 R12, R4, R8.reuse, R3 ;  /* 0x00000008040c7219 */ /* 0x088fe20000001203 */
[----:B-----5:R-:W-:Y:S01]  /*4ae0*/  IMAD.MOV R9, RZ, RZ, -R9 ;  /* 0x000000ffff097224 */ /* 0x020fe200078e0a09 */
[----:B-1----:R-:W-:Y:S02]  /*4af0*/  I2FP.F32.U32 R4, R13 ;  /* 0x0000000d00047245 */ /* 0x002fe40000201000 */
[----:B------:R-:W-:-:S03]  /*4b00*/  SHF.R.U32.HI R3, RZ, R8, R3 ;  /* 0x00000008ff037219 */ /* 0x000fc60000011603 */
[----:B------:R-:W1:Y:S01]  /*4b10*/  LDC R24, c[0x0][0x148] ;  /* 0x00005200ff187b82 */ /* 0x000e620000000800 */
[----:B------:R-:W-:Y:S01]  /*4b20*/  FMUL R7, R4, UR4 ;  /* 0x0000000404077c20 */ /* 0x000fe20008400000 */
[----:B------:R-:W-:Y:S02]  /*4b30*/  MOV R4, 0xffffffff ;  /* 0xffffffff00047802 */ /* 0x000fe40000000f00 */
[-C--:B----4-:R-:W-:Y:S01]  /*4b40*/  SHF.L.U32 R29, R0, R11.reuse, RZ ;  /* 0x0000000b001d7219 */ /* 0x090fe200000006ff */
[----:B------:R3:W4:Y:S01]  /*4b50*/  F2I.U32.TRUNC.NTZ R15, R7 ;  /* 0x00000007000f7305 */ /* 0x000722000020f000 */
[----:B------:R-:W-:Y:S02]  /*4b60*/  SHF.L.U32 R4, R4, R11, RZ ;  /* 0x0000000b04047219 */ /* 0x000fe400000006ff */
[----:B------:R-:W1:Y:S01]  /*4b70*/  LDC R25, c[0x0][0x8a8] ;  /* 0x00022a00ff197b82 */ /* 0x000e620000000800 */
[-CC-:B------:R-:W-:Y:S02]  /*4b80*/  SHF.R.U64 R10, R12, R14.reuse, R3.reuse ;  /* 0x0000000e0c0a7219 */ /* 0x180fe40000001203 */
[----:B------:R-:W-:-:S04]  /*4b90*/  SHF.R.U32.HI R3, RZ, R14, R3 ;  /* 0x0000000eff037219 */ /* 0x000fc80000011603 */
[----:B------:R-:W-:Y:S01]  /*4ba0*/  SHF.R.U64 R14, R10, R11, R3 ;  /* 0x0000000b0a0e7219 */ /* 0x000fe20000001203 */
[----:B------:R-:W1:Y:S01]  /*4bb0*/  LDC R27, c[0x0][0x8f0] ;  /* 0x00023c00ff1b7b82 */ /* 0x000e620000000800 */
[----:B--2---:R-:W-:Y:S01]  /*4bc0*/  IMAD R26, R6, R9, R23 ;  /* 0x00000009061a7224 */ /* 0x004fe200078e0217 */
[----:B------:R-:W-:Y:S02]  /*4bd0*/  LOP3.LUT R23, RZ, R4, RZ, 0x33, !PT ;  /* 0x00000004ff177212 */ /* 0x000fe400078e33ff */
[----:B------:R-:W-:Y:S01]  /*4be0*/  SHF.R.U32.HI R5, RZ, R11, R3 ;  /* 0x0000000bff057219 */ /* 0x000fe20000011603 */
[----:B------:R-:W-:-:S03]  /*4bf0*/  IMAD.MOV.U32 R4, RZ, RZ, R14 ;  /* 0x000000ffff047224 */ /* 0x000fc600078e000e */
[----:B------:R-:W2:Y:S08]  /*4c00*/  LDC R28, c[0x0][0x8e0] ;  /* 0x00023800ff1c7b82 */ /* 0x000eb00000000800 */
[----:B------:R-:W1:Y:S01]  /*4c10*/  LDC R30, c[0x0][0x8b8] ;  /* 0x00022e00ff1e7b82 */ /* 0x000e620000000800 */
[----:B---34-:R-:W-:Y:S05]  /*4c20*/  @!P0 BRA `(.L_x_89) ;  /* 0x0000000000288947 */ /* 0x018fea0003800000 */
        /* <DEDUP_REMOVED lines=10> */
.L_x_89:
[----:B------:R-:W-:Y:S01]  /*4cd0*/  ISETP.NE.AND P0, PT, R2, 0x1, PT ;  /* 0x000000010200780c */ /* 0x000fe20003f05270 */
[----:B------:R-:W-:Y:S01]  /*4ce0*/  IMAD.MOV R15, RZ, RZ, -R15 ;  /* 0x000000ffff0f7224 */ /* 0x000fe200078e0a0f */
[----:B-1----:R-:W-:Y:S01]  /*4cf0*/  SHF.R.U64 R0, R4, R27, R5 ;  /* 0x0000001b04007219 */ /* 0x002fe20000001205 */
[----:B------:R-:W-:Y:S01]  /*4d00*/  VIADD R5, R25, 0xffffffff ;  /* 0xffffffff19057836 */ /* 0x000fe20000000000 */
[----:B------:R-:W-:Y:S02]  /*4d10*/  LOP3.LUT R23, R10, R23, RZ, 0xc0, !PT ;  /* 0x000000170a177212 */ /* 0x000fe400078ec0ff */
[----:B------:R-:W-:Y:S01]  /*4d20*/  R2UR UR47, R31 ;  /* 0x000000001f2f72ca */ /* 0x000fe200000e0000 */
[----:B------:R-:W-:Y:S01]  /*4d30*/  IMAD.MOV R3, RZ, RZ, -R0 ;  /* 0x000000ffff037224 */ /* 0x000fe200078e0a00 */
[----:B------:R-:W-:Y:S01]  /*4d40*/  LOP3.LUT R5, R12, R5, RZ, 0xc0, !PT ;  /* 0x000000050c057212 */ /* 0x000fe200078ec0ff */
[----:B------:R-:W-:Y:S02]  /*4d50*/  IMAD R23, R29, R0, R23 ;  /* 0x000000001d177224 */ /* 0x000fe400078e0217 */
[----:B--2---:R-:W-:Y:S01]  /*4d60*/  IMAD R0, R3, R28, R14 ;  /* 0x0000001c03007224 */ /* 0x004fe200078e020e */
[----:B------:R-:W-:Y:S01]  /*4d70*/  MOV R3, 0x1 ;  /* 0x0000000100037802 */ /* 0x000fe20000000f00 */
[----:B------:R-:W-:-:S02]  /*4d80*/  @P0 IMAD R26, R24, R15, R13 ;  /* 0x0000000f181a0224 */ /* 0x000fc400078e020d */
[----:B------:R-:W-:Y:S02]  /*4d90*/  IMAD R0, R0, R25, R5 ;  /* 0x0000001900007224 */ /* 0x000fe400078e0205 */
[----:B------:R-:W-:-:S05]  /*4da0*/  IMAD R23, R23, R30, R26 ;  /* 0x0000001e17177224 */ /* 0x000fca00078e021a */
[----:B------:R-:W-:Y:S02]  /*4db0*/  SEL R93, R0, R23, !P0 ;  /* 0x00000017005d7207 */ /* 0x000fe40004000000 */
[----:B------:R-:W-:-:S07]  /*4dc0*/  SEL R23, R23, R0, !P0 ;  /* 0x0000000017177207 */ /* 0x000fce0004000000 */
.L_x_87:
[----:B------:R-:W-:Y:S01]  /*4dd0*/  UIADD3 UR50, UR51, UR50, URZ ;  /* 0x0000003233327290 */ /* 0x000fe2000fffe03f */
[----:B------:R-:W-:Y:S01]  /*4de0*/  LOP3.LUT P0, RZ, R3, 0xff, RZ, 0xc0, !PT ;  /* 0x000000ff03ff7812 */ /* 0x000fe2000780c0ff */
[----:B------:R-:W-:Y:S02]  /*4df0*/  UIADD3 UR48, UR48, 0x4, URZ ;  /* 0x0000000430307890 */ /* 0x000fe4000fffe03f */
[----:B------:R-:W-:Y:S02]  /*4e00*/  USHF.R.U32.HI UR4, URZ, 0x2, UR50 ;  /* 0x000000023f047899 */ /* 0x000fe40008011632 */
[----:B------:R-:W-:Y:S02]  /*4e10*/  UISETP.GT.U32.AND UP0, UPT, UR50, 0x3, UPT ;  /* 0x000000033200788c */ /* 0x000fe4000bf04070 */
[----:B------:R-:W-:Y:S02]  /*4e20*/  ULOP3.LUT UR4, UR4, 0x1, URZ, 0xc0, !UPT ;  /* 0x0000000104047892 */ /* 0x000fe4000f8ec03f */
[----:B------:R-:W-:-:S02]  /*4e30*/  UISETP.LT.U32.AND UP1, UPT, UR51, 0x4, UP0 ;  /* 0x000000043300788c */ /* 0x000fc40008721070 */
[----:B------:R-:W-:Y:S02]  /*4e40*/  UISETP.NE.U32.AND UP2, UPT, UR4, 0x1, UPT ;  /* 0x000000010400788c */ /* 0x000fe4000bf45070 */
[----:B------:R-:W-:Y:S02]  /*4e50*/  USEL UR5, URZ, 0x1, !UP1 ;  /* 0x000000013f057887 */ /* 0x000fe4000c800000 */
[----:B------:R-:W-:Y:S02]  /*4e60*/  UISETP.GT.U32.AND UP0, UPT, UR51, 0x3, !UP2 ;  /* 0x000000033300788c */ /* 0x000fe4000d704070 */
[----:B------:R-:W-:Y:S02]  /*4e70*/  ULOP3.LUT UR50, UR50, 0x3, URZ, 0xc0, !UPT ;  /* 0x0000000332327892 */ /* 0x000fe4000f8ec03f */
[----:B------:R-:W-:-:S04]  /*4e80*/  USEL UR4, URZ, 0x1, !UP0 ;  /* 0x000000013f047887 */ /* 0x000fc8000c000000 */
[----:B------:R-:W-:Y:S01]  /*4e90*/  ULOP3.LUT UR49, UR4, UR49, UR5, 0x96, !UPT ;  /* 0x0000003104317292 */ /* 0x000fe2000f8e9605 */
[----:B------:R-:W-:Y:S11]  /*4ea0*/  @P0 BRA `(.L_x_90) ;  /* 0xffffffc400600947 */ /* 0x000ff6000383ffff */
[----:B------:R-:W-:-:S13]  /*4eb0*/  PLOP3.LUT P0, PT, PT, PT, PT, 0x8, 0x0 ;  /* 0x000000000000781c */ /* 0x000fda0003f0e170 */
.L_x_17:
[----:B------:R-:W-:Y:S05]  /*4ec0*/  @P0 BRA `(.L_x_9) ;  /* 0x0000002800ac0947 */ /* 0x000fea0003800000 */
[----:B------:R-:W-:Y:S01]  /*4ed0*/  ULDC.64 UR6, c[0x0][0x588] ;  /* 0x0001620000067ab9 */ /* 0x000fe20000000a00 */
[----:B------:R-:W-:Y:S01]  /*4ee0*/  ISETP.NE.AND.EX P1, PT, R96, RZ, PT, P1 ;  /* 0x000000ff6000720c */ /* 0x000fe20003f25310 */
[----:B------:R-:W-:-:S04]  /*4ef0*/  DEPBAR.LE SB0, 0x0 ;  /* 0x000080000000791a */ /* 0x000fc80000000000 */
[----:B------:R-:W-:Y:S01]  /*4f00*/  ISETP.NE.U32.AND P0, PT, RZ, UR6, PT ;  /* 0x00000006ff007c0c */ /* 0x000fe2000bf05070 */
[----:B------:R-:W-:Y:S03]  /*4f10*/  BSSY B0, `(.L_x_91) ;  /* 0x0000014000007945 */ /* 0x000fe60003800000 */
[----:B------:R-:W-:-:S13]  /*4f20*/  ISETP.NE.AND.EX P0, PT, RZ, UR7, PT, P0 ;  /* 0x00000007ff007c0c */ /* 0x000fda000bf05300 */
[----:B------:R-:W-:Y:S05]  /*4f30*/  @P0 BRA P1, `(.L_x_92) ;  /* 0x0000000000440947 */ /* 0x000fea0000800000 */
[----:B------:R-:W-:-:S04]  /*4f40*/  ISETP.NE.U32.AND P0, PT, R95, RZ, PT ;  /* 0x000000ff5f00720c */ /* 0x000fc80003f05070 */
[----:B------:R-:W-:-:S13]  /*4f50*/  ISETP.NE.AND.EX P0, PT, R96, RZ, PT, P0 ;  /* 0x000000ff6000720c */ /* 0x000fda0003f05300 */
[----:B------:R-:W-:Y:S05]  /*4f60*/  @!P0 BRA `(.L_x_93) ;  /* 0x00000000002c8947 */ /* 0x000fea0003800000 */
[----:B------:R-:W-:-:S13]  /*4f70*/  LOP3.LUT P0, RZ, R88, 0xff, RZ, 0xc0, !PT ;  /* 0x000000ff58ff7812 */ /* 0x000fda000780c0ff */
[----:B------:R-:W-:Y:S05]  /*4f80*/  @!P0 BRA `(.L_x_94) ;  /* 0x0000000000108947 */ /* 0x000fea0003800000 */
[----:B-----5:R-:W-:-:S13]  /*4f90*/  FSETP.NEU.AND P0, PT, R90, RZ, PT ;  /* 0x000000ff5a00720b */ /* 0x020fda0003f0d000 */
[----:B------:R-:W-:Y:S05]  /*4fa0*/  @!P0 BREAK B0 ;  /* 0x0000000000008942 */ /* 0x000fea0003800000 */
[----:B------:R-:W-:Y:S05]  /*4fb0*/  @P0 BRA `(.L_x_92) ;  /* 0x0000000000240947 */ /* 0x000fea0003800000 */
[----:B------:R-:W-:Y:S05]  /*4fc0*/  BRA `(.L_x_9) ;  /* 0x00000028006c7947 */ /* 0x000fea0003800000 */
.L_x_94:
[----:B------:R-:W-:-:S04]  /*4fd0*/  ISETP.NE.U32.AND P0, PT, RZ, UR6, PT ;  /* 0x00000006ff007c0c */ /* 0x000fc8000bf05070 */
[----:B------:R-:W-:-:S13]  /*4fe0*/  ISETP.NE.AND.EX P0, PT, RZ, UR7, PT, P0 ;  /* 0x00000007ff007c0c */ /* 0x000fda000bf05300 */
[----:B------:R-:W-:Y:S05]  /*4ff0*/  @!P0 BREAK B0 ;  /* 0x0000000000008942 */ /* 0x000fea0003800000 */
[----:B------:R-:W-:Y:S05]  /*5000*/  @P0 BRA `(.L_x_92) ;  /* 0x0000000000100947 */ /* 0x000fea0003800000 */
[----:B------:R-:W-:Y:S05]  /*5010*/  BRA `(.L_x_9) ;  /* 0x0000002800587947 */ /* 0x000fea0003800000 */
.L_x_93:
[----:B-----5:R-:W-:-:S13]  /*5020*/  FSETP.NEU.AND P0, PT, R90, RZ, PT ;  /* 0x000000ff5a00720b */ /* 0x020fda0003f0d000 */
[----:B------:R-:W-:Y:S05]  /*5030*/  @!P0 BREAK B0 ;  /* 0x0000000000008942 */ /* 0x000fea0003800000 */
[----:B------:R-:W-:Y:S05]  /*5040*/  @!P0 BRA `(.L_x_9) ;  /* 0x00000028004c8947 */ /* 0x000fea0003800000 */
.L_x_92:
[----:B------:R-:W-:Y:S05]  /*5050*/  BSYNC B0 ;  /* 0x0000000000007941 */ /* 0x000fea0003800000 */
.L_x_91:
[----:B------:R-:W-:-:S04]  /*5060*/  LOP3.LUT R19, R19, 0x1, RZ, 0xfc, !PT ;  /* 0x0000000113137812 */ /* 0x000fc800078efcff */
[----:B------:R-:W-:-:S13]  /*5070*/  ISETP.NE.AND P0, PT, R19, 0x3, PT ;  /* 0x000000031300780c */ /* 0x000fda0003f05270 */
[----:B------:R-:W-:Y:S05]  /*5080*/  @!P0 BRA `(.L_x_95) ;  /* 0x0000000000048947 */ /* 0x000fea0003800000 */
[----:B------:R-:W-:Y:S01]  /*5090*/  BPT.TRAP 0x1 ;  /* 0x000000040000795c */ /* 0x000fe20000300000 */
.L_x_95:
[----:B------:R-:W3:Y:S01]  /*50a0*/  S2UR UR5, SR_CgaCtaId ;  /* 0x00000000000579c3 */ /* 0x000ee20000008800 */
[----:B------:R-:W-:Y:S02]  /*50b0*/  UMOV UR4, 0x400 ;  /* 0x0000040000047882 */ /* 0x000fe40000000000 */
[----:B---3--:R-:W-:-:S04]  /*50c0*/  ULEA UR4, UR5, UR4, 0x18 ;  /* 0x0000000405047291 */ /* 0x008fc8000f8ec03f */
[----:B------:R-:W-:-:S04]  /*50d0*/  ULEA UR4, UR39, UR4, 0x3 ;  /* 0x0000000427047291 */ /* 0x000fc8000f8e183f */
[----:B------:R-:W-:-:S04]  /*50e0*/  UIADD3 UR4, UR4, 0x60, URZ ;  /* 0x0000006004047890 */ /* 0x000fc8000fffe03f */
[----:B------:R-:W-:-:S09]  /*50f0*/  UPRMT UR4, UR5, 0x654, UR4 ;  /* 0x0000065405047896 */ /* 0x000fd20008000004 */
[----:B------:R-:W-:Y:S01]  /*5100*/  SYNCS.ARRIVE.TRANS64.RED.A1T0 RZ, [UR4], RZ ;  /* 0x000000ffffff79a7 */ /* 0x000fe20008100404 */
[----:B------:R-:W-:Y:S05]  /*5110*/  BRA `(.L_x_9) ;  /* 0x0000002800187947 */ /* 0x000fea0003800000 */
.L_x_8:
[----:B------:R-:W-:Y:S01]  /*5120*/  ULDC.64 UR4, c[0x0][0x8f8] ;  /* 0x00023e0000047ab9 */ /* 0x000fe20000000a00 */
[----:B------:R-:W-:Y:S01]  /*5130*/  PRMT R11, RZ, 0x7610, R11 ;  /* 0x00007610ff0b7816 */ /* 0x000fe2000000000b */
[----:B------:R-:W-:Y:S01]  /*5140*/  IMAD.MOV.U32 R13, RZ, RZ, -0x1 ;  /* 0xffffffffff0d7424 */ /* 0x000fe200078e00ff */
[----:B------:R-:W-:Y:S01]  /*5150*/  ISETP.GE.U32.AND P0, PT, R16, UR4, PT ;  /* 0x0000000410007c0c */ /* 0x000fe2000bf06070 */
[----:B------:R-:W-:Y:S02]  /*5160*/  IMAD.MOV.U32 R7, RZ, RZ, -0x1 ;  /* 0xffffffffff077424 */ /* 0x000fe400078e00ff */
[----:B------:R-:W-:Y:S01]  /*5170*/  IMAD.MOV.U32 R6, RZ, RZ, -0x1 ;  /* 0xffffffffff067424 */ /* 0x000fe200078e00ff */
[----:B------:R-:W-:-:S13]  /*5180*/  ISETP.GE.U32.AND.EX P0, PT, R17, UR5, PT, P0 ;  /* 0x0000000511007c0c */ /* 0x000fda000bf06100 */
        /* <DEDUP_REMOVED lines=14> */
[----:B------:R-:W-:Y:S01]  /*5270*/  IMAD.WIDE.U32 R6, R11, R20, RZ ;  /* 0x000000140b067225 */ /* 0x000fe200078e00ff */
[----:B------:R-:W-:-:S03]  /*5280*/  MOV R14, R13 ;  /* 0x0000000d000e7202 */ /* 0x000fc60000000f00 */
[----:B------:R-:W-:Y:S01]  /*5290*/  IMAD.X R15, RZ, RZ, RZ, P0 ;  /* 0x000000ffff0f7224 */ /* 0x000fe200000e06ff */
[----:B------:R-:W-:-:S05]  /*52a0*/  IADD3 RZ, P0, R7, R12, RZ ;  /* 0x0000000c07ff7210 */ /* 0x000fca0007f1e0ff */
[----:B------:R-:W-:-:S08]  /*52b0*/  IMAD.WIDE.U32.X R14, R23, R21, R14, P0 ;  /* 0x00000015170e7225 */ /* 0x000fd000000e040e */
.L_x_97:
[-CC-:B------:R-:W-:Y:S01]  /*52c0*/  SHF.R.U64 R20, R14, R24.reuse, R15.reuse ;  /* 0x000000180e147219 */ /* 0x180fe2000000120f */
[----:B------:R-:W1:Y:S01]  /*52d0*/  LDC R28, c[0x0][0x8c0] ;  /* 0x00023000ff1c7b82 */ /* 0x000e620000000800 */
[----:B------:R-:W-:Y:S01]  /*52e0*/  SHF.R.U32.HI R6, RZ, R24, R15 ;  /* 0x00000018ff067219 */ /* 0x000fe2000001160f */
[----:B------:R-:W-:Y:S01]  /*52f0*/  ULDC UR4, c[0x0][0x150] ;  /* 0x0000540000047ab9 */ /* 0x000fe20000000800 */
[----:B------:R-:W-:Y:S01]  /*5300*/  IADD3 R9, P0, RZ, -R20, RZ ;  /* 0x80000014ff097210 */ /* 0x000fe20007f1e0ff */
[----:B------:R-:W-:Y:S01]  /*5310*/  IMAD.MOV.U32 R13, RZ, RZ, -0x1 ;  /* 0xffffffffff0d7424 */ /* 0x000fe200078e00ff */
[----:B------:R-:W-:-:S03]  /*5320*/  I2FP.F32.U32 R11, R8 ;  /* 0x00000008000b7245 */ /* 0x000fc60000201000 */
[----:B------:R-:W2:Y:S01]  /*5330*/  LDC.64 R30, c[0x0][0x8e8] ;  /* 0x00023a00ff1e7b82 */ /* 0x000ea20000000a00 */
[----:B------:R-:W-:Y:S02]  /*5340*/  IMAD.X R7, RZ, RZ, ~R6, P0 ;  /* 0x000000ffff077224 */ /* 0x000fe400000e0e06 */
[----:B------:R-:W-:Y:S01]  /*5350*/  FMUL R11, R11, UR4 ;  /* 0x000000040b0b7c20 */ /* 0x000fe20008400000 */
[----:B------:R-:W-:Y:S01]  /*5360*/  ULDC UR4, c[0x0][0x154] ;  /* 0x0000550000047ab9 */ /* 0x000fe20000000800 */
[-C--:B------:R-:W-:Y:S02]  /*5370*/  IMAD R12, R7, R26.reuse, RZ ;  /* 0x0000001a070c7224 */ /* 0x080fe400078e02ff */
[C---:B------:R-:W-:Y:S01]  /*5380*/  IMAD.WIDE.U32 R6, R9.reuse, R26, R16 ;  /* 0x0000001a09067225 */ /* 0x040fe200078e0010 */
[----:B------:R-:W3:Y:S01]  /*5390*/  LDC R24, c[0x0][0x8b0] ;  /* 0x00022c00ff187b82 */ /* 0x000ee20000000800 */
[----:B------:R-:W4:Y:S02]  /*53a0*/  F2I.U32.TRUNC.NTZ R11, R11 ;  /* 0x0000000b000b7305 */ /* 0x000f24000020f000 */
[----:B------:R-:W-:-:S04]  /*53b0*/  IMAD R9, R9, R27, R12 ;  /* 0x0000001b09097224 */ /* 0x000fc800078e020c */
[----:B------:R-:W-:Y:S01]  /*53c0*/  IMAD.IADD R7, R7, 0x1, R9 ;  /* 0x0000000107077824 */ /* 0x000fe200078e0209 */
[----:B------:R-:W3:Y:S04]  /*53d0*/  LDC R25, c[0x0][0x148] ;  /* 0x00005200ff197b82 */ /* 0x000ee80000000800 */
[----:B-1----:R-:W-:Y:S02]  /*53e0*/  SHF.R.U64 R14, R6, R28, R7 ;  /* 0x0000001c060e7219 */ /* 0x002fe40000001207 */
[----:B------:R-:W-:Y:S02]  /*53f0*/  I2FP.F32.U32 R6, R10 ;  /* 0x0000000a00067245 */ /* 0x000fe40000201000 */
[----:B------:R-:W1:Y:S01]  /*5400*/  LDC R9, c[0x0][0x144] ;  /* 0x00005100ff097b82 */ /* 0x000e620000000800 */
[----:B--2---:R-:W-:Y:S01]  /*5410*/  ISETP.NE.U32.AND P0, PT, R30, RZ, PT ;  /* 0x000000ff1e00720c */ /* 0x004fe20003f05070 */
[----:B----4-:R-:W-:Y:S01]  /*5420*/  IMAD.MOV R11, RZ, RZ, -R11 ;  /* 0x000000ffff0b7224 */ /* 0x010fe200078e0a0b */
[----:B------:R-:W-:Y:S01]  /*5430*/  SHF.R.U32.HI R7, RZ, R28, R7 ;  /* 0x0000001cff077219 */ /* 0x000fe20000011607 */
[----:B------:R-:W-:Y:S01]  /*5440*/  FMUL R12, R6, UR4 ;  /* 0x00000004060c7c20 */ /* 0x000fe20008400000 */
[----:B------:R-:W-:Y:S01]  /*5450*/  ISETP.NE.AND.EX P0, PT, R31, RZ, PT, P0 ;  /* 0x000000ff1f00720c */ /* 0x000fe20003f05300 */
[----:B------:R-:W-:-:S02]  /*5460*/  ULDC UR4, c[0x0][0x900] ;  /* 0x0002400000047ab9 */ /* 0x000fc40000000800 */
[----:B------:R-:W2:Y:S01]  /*5470*/  LDC R26, c[0x0][0x8a8] ;  /* 0x00022a00ff1a7b82 */ /* 0x000ea20000000800 */
[-CC-:B---3--:R-:W-:Y:S02]  /*5480*/  SHF.R.U64 R21, R14, R24.reuse, R7.reuse ;  /* 0x000000180e157219 */ /* 0x188fe40000001207 */
[----:B------:R-:W-:Y:S02]  /*5490*/  SHF.R.U32.HI R6, RZ, R24, R7 ;  /* 0x00000018ff067219 */ /* 0x000fe40000011607 */
[----:B------:R3:W4:Y:S01]  /*54a0*/  F2I.U32.TRUNC.NTZ R24, R12 ;  /* 0x0000000c00187305 */ /* 0x000722000020f000 */
[----:B------:R-:W-:Y:S02]  /*54b0*/  SHF.L.U32 R32, R13, UR4, RZ ;  /* 0x000000040d207c19 */ /* 0x000fe400080006ff */
[----:B------:R-:W2:Y:S01]  /*54c0*/  LDC R27, c[0x0][0x8f0] ;  /* 0x00023c00ff1b7b82 */ /* 0x000ea20000000800 */
[--C-:B------:R-:W-:Y:S02]  /*54d0*/  SHF.R.U64 R23, R21, UR4, R6.reuse ;  /* 0x0000000415177c19 */ /* 0x100fe40008001206 */
[----:B------:R-:W-:-:S03]  /*54e0*/  SHF.R.U32.HI R7, RZ, UR4, R6 ;  /* 0x00000004ff077c19 */ /* 0x000fc60008011606 */
[----:B------:R-:W-:Y:S02]  /*54f0*/  IMAD.MOV.U32 R6, RZ, RZ, R23 ;  /* 0x000000ffff067224 */ /* 0x000fe400078e0017 */
[----:B------:R-:W2:Y:S01]  /*5500*/  LDC R29, c[0x0][0x8e0] ;  /* 0x00023800ff1d7b82 */ /* 0x000ea20000000800 */
[----:B-1----:R-:W-:-:S07]  /*5510*/  IMAD R28, R9, R11, R8 ;  /* 0x0000000b091c7224 */ /* 0x002fce00078e0208 */
[----:B------:R-:W1:Y:S01]  /*5520*/  LDC R33, c[0x0][0x8b8] ;  /* 0x00022e00ff217b82 */ /* 0x000e620000000800 */
[----:B---34-:R-:W-:Y:S05]  /*5530*/  @!P0 BRA `(.L_x_98) ;  /* 0x0000000000288947 */ /* 0x018fea0003800000 */
[----:B------:R-:W3:Y:S02]  /*5540*/  LDC R6, c[0x0][0x8f4] ;  /* 0x00023d00ff067b82 */ /* 0x000ee40000000800 */
[----:B---3--:R-:W-:-:S05]  /*5550*/  IADD3 R11, P0, R23, R6, RZ ;  /* 0x00000006170b7210 */ /* 0x008fca0007f1e0ff */
        /* <DEDUP_REMOVED lines=8> */
.L_x_98:
[----:B------:R-:W-:Y:S01]  /*55e0*/  ISETP.NE.AND P0, PT, R2, 0x1, PT ;  /* 0x000000010200780c */ /* 0x000fe20003f05270 */
[----:B------:R-:W-:Y:S01]  /*55f0*/  USHF.L.U32 UR4, UR37, UR4, URZ ;  /* 0x0000000425047299 */ /* 0x000fe2000800063f */
[----:B------:R-:W-:Y:S01]  /*5600*/  LOP3.LUT R32, RZ, R32, RZ, 0x33, !PT ;  /* 0x00000020ff207212 */ /* 0x000fe200078e33ff */
[----:B--2---:R-:W-:Y:S01]  /*5610*/  VIADD R9, R26, 0xffffffff ;  /* 0xffffffff1a097836 */ /* 0x004fe20000000000 */
[----:B------:R-:W-:Y:S01]  /*5620*/  SHF.R.U64 R7, R6, R27, R7 ;  /* 0x0000001b06077219 */ /* 0x000fe20000001207 */
[----:B------:R-:W-:Y:S01]  /*5630*/  IMAD.MOV R24, RZ, RZ, -R24 ;  /* 0x000000ffff187224 */ /* 0x000fe200078e0a18 */
[----:B------:R-:W-:Y:S01]  /*5640*/  LOP3.LUT R6, R21, R32, RZ, 0xc0, !PT ;  /* 0x0000002015067212 */ /* 0x000fe200078ec0ff */
[----:B------:R-:W-:Y:S02]  /*5650*/  IMAD.MOV.U32 R11, RZ, RZ, 0x1 ;  /* 0x00000001ff0b7424 */ /* 0x000fe400078e00ff */
[----:B------:R-:W-:Y:S02]  /*5660*/  IMAD.MOV R8, RZ, RZ, -R7 ;  /* 0x000000ffff087224 */ /* 0x000fe400078e0a07 */
[----:B------:R-:W-:Y:S01]  /*5670*/  IMAD R13, R7, UR4, R6 ;  /* 0x00000004070d7c24 */ /* 0x000fe2000f8e0206 */
[----:B------:R-:W-:Y:S01]  /*5680*/  LOP3.LUT R7, R14, R9, RZ, 0xc0, !PT ;  /* 0x000000090e077212 */ /* 0x000fe200078ec0ff */
[----:B------:R-:W-:-:S02]  /*5690*/  @P0 IMAD R28, R25, R24, R10 ;  /* 0x00000018191c0224 */ /* 0x000fc400078e020a */
[----:B------:R-:W-:Y:S02]  /*56a0*/  IMAD R6, R8, R29, R23 ;  /* 0x0000001d08067224 */ /* 0x000fe400078e0217 */
[----:B-1----:R-:W-:Y:S02]  /*56b0*/  IMAD R13, R13, R33, R28 ;  /* 0x000000210d0d7224 */ /* 0x002fe400078e021c */
[----:B------:R-:W-:-:S05]  /*56c0*/  IMAD R6, R6, R26, R7 ;  /* 0x0000001a06067224 */ /* 0x000fca00078e0207 */
[----:B------:R-:W-:Y:S02]  /*56d0*/  SEL R7, R6, R13, !P0 ;  /* 0x0000000d06077207 */ /* 0x000fe40004000000 */
[----:B------:R-:W-:Y:S01]  /*56e0*/  SEL R13, R13, R6, !P0 ;  /* 0x000000060d0d7207 */ /* 0x000fe20004000000 */
[----:B------:R-:W-:-:S07]  /*56f0*/  IMAD.MOV.U32 R6, RZ, RZ, R20 ;  /* 0x000000ffff067224 */ /* 0x000fce00078e0014 */
.L_x_96:
[----:B------:R-:W-:-:S08]  /*5700*/  NOP ;  /* 0x0000000000007918 */ /* 0x000fd00000000000 */
[----:B------:R-:W1:-:S00]  /*5710*/  USETMAXREG.DEALLOC.CTAPOOL 0x28 ;  /* 0x00000028000079c8 */ /* 0x000e4000080e0500 */
[----:B-1----:R-:W-:-:S13]  /*5720*/  ISETP.NE.AND P0, PT, R0, 0x1, PT ;  /* 0x000000010000780c */ /* 0x002fda0003f05270 */
[----:B------:R-:W-:Y:S05]  /*5730*/  @!P0 BRA `(.L_x_9) ;  /* 0x0000002000908947 */ /* 0x000fea0003800000 */
[----:B------:R-:W-:Y:S05]  /*5740*/  @!P3 BRA `(.L_x_99) ;  /* 0x0000001000acb947 */ /* 0x000fea0003800000 */
[----:B------:R-:W-:-:S04]  /*5750*/  PRMT R3, R3, 0x9910, RZ ;  /* 0x0000991003037816 */ /* 0x000fc800000000ff */
[----:B------:R-:W-:-:S04]  /*5760*/  ISETP.NE.AND P0, PT, R3, RZ, PT ;  /* 0x000000ff0300720c */ /* 0x000fc80003f05270 */
[----:B------:R-:W-:-:S13]  /*5770*/  ISETP.NE.OR P0, PT, R0, 0x2, !P0 ;  /* 0x000000020000780c */ /* 0x000fda0004705670 */
[----:B------:R-:W-:Y:S05]  /*5780*/  @P0 BRA `(.L_x_9) ;  /* 0x00000020007c0947 */ /* 0x000fea0003800000 */
[----:B------:R-:W-:-:S13]  /*5790*/  LOP3.LUT P1, RZ, R11, 0xff, RZ, 0xc0, !PT ;  /* 0x000000ff0bff7812 */ /* 0x000fda000782c0ff */
[----:B------:R-:W-:Y:S05]  /*57a0*/  @!P1 BRA `(.L_x_100) ;  /* 0x0000000000189947 */ /* 0x000fea0003800000 */
[----:B------:R-:W-:Y:S01]  /*57b0*/  UMOV UR4, 0x400 ;  /* 0x0000040000047882 */ /* 0x000fe20000000000 */
[----:B------:R-:W-:Y:S01]  /*57c0*/  IMAD.MOV.U32 R0, RZ, RZ, RZ ;  /* 0x000000ffff007224 */ /* 0x000fe200078e00ff */
[----:B------:R-:W-:-:S04]  /*57d0*/  ULEA UR4, UR36, UR4, 0x18 ;  /* 0x0000000424047291 */ /* 0x000fc8000f8ec03f */
[----:B------:R-:W-:-:S05]  /*57e0*/  SHF.L.U32 R0, R0, 0x1f, RZ ;  /* 0x0000001f00007819 */ /* 0x000fca00000006ff */
[----:B------:R-:W1:Y:S02]  /*57f0*/  SYNCS.PHASECHK.TRANS64.TRYWAIT P0, [UR4+0x88], R0 ;  /* 0x00008800ff0075a7 */ /* 0x000e640008000144 */
[----:B-1----:R-:W-:Y:S05]  /*5800*/  @!P0 BRA `(.L_x_101) ;  /* 0x0000002000e48947 */ /* 0x002fea0003800000 */
.L_x_100:
[----:B------:R-:W-:Y:S01]  /*5810*/  PRMT R9, RZ, 0x7610, R9 ;  /* 0x00007610ff097816 */ /* 0x000fe20000000009 */
[----:B------:R-:W-:Y:S06]  /*5820*/  @P2 BRA `(.L_x_102) ;  /* 0x0000000000242947 */ /* 0x000fec0003800000 */
[----:B------:R-:W-:Y:S02]  /*5830*/  ULDC.64 UR4, c[0x0][0x588] ;  /* 0x0001620000047ab9 */ /* 0x000fe40000000a00 */
[----:B------:R-:W-:-:S04]  /*5840*/  ISETP.NE.U32.AND P0, PT, RZ, UR4, PT ;  /* 0x00000004ff007c0c */ /* 0x000fc8000bf05070 */
[----:B------:R-:W-:-:S13]  /*5850*/  ISETP.NE.AND.EX P0, PT, RZ, UR5, PT, P0 ;  /* 0x00000005ff007c0c */ /* 0x000fda000bf05300 */
[----:B------:R-:W-:Y:S05]  /*5860*/  @!P0 BRA `(.L_x_103) ;  /* 0x00000000000c8947 */ /* 0x000fea0003800000 */
[----:B------:R2:W5:Y:S01]  /*5870*/  LDG.E R11, desc[UR42][R4.64] ;  /* 0x0000002a040b7981 */ /* 0x000562000c1e1900 */
[----:B------:R-:W-:Y:S01]  /*5880*/  IMAD.MOV.U32 R9, RZ, RZ, 0x1 ;  /* 0x00000001ff097424 */ /* 0x000fe200078e00ff */
[----:B------:R-:W-:Y:S06]  /*5890*/  BRA `(.L_x_102) ;  /* 0x0000000000087947 */ /* 0x000fec0003800000 */
.L_x_103:
[----:B------:R-:W3:Y:S01]  /*58a0*/  LDC R11, c[0x0][0x580] ;  /* 0x00016000ff0b7b82 */ /* 0x000ee20000000800 */
[----:B------:R-:W-:-:S07]  /*58b0*/  MOV R9, 0x1 ;  /* 0x0000000100097802 */ /* 0x000fce0000000f00 */
.L_x_102:
[----:B-1----:R-:W-:Y:S01]  /*58c0*/  IMAD.MOV.U32 R0, RZ, RZ, 0x1 ;  /* 0x00000001ff007424 */ /* 0x002fe200078e00ff */
[----:B------:R-:W-:Y:S06]  /*58d0*/  @!P1 BRA `(.L_x_104) ;  /* 0x0000000c00d89947 */ /* 0x000fec0003800000 */
[----:B------:R-:W1:Y:S01]  /*58e0*/  LDC R3, c[0x0][0x8a8] ;  /* 0x00022a00ff037b82 */ /* 0x000e620000000800 */
[----:B------:R-:W-:Y:S01]  /*58f0*/  IMAD.MOV.U32 R0, RZ, RZ, -0x1 ;  /* 0xffffffffff007424 */ /* 0x000fe200078e00ff */
[----:B------:R-:W-:Y:S01]  /*5900*/  ULDC UR4, c[0x0][0x900] ;  /* 0x0002400000047ab9 */ /* 0x000fe20000000800 */
[----:B------:R-:W-:Y:S01]  /*5910*/  LOP3.LUT R10, R19, 0x2, RZ, 0xfc, !PT ;  /* 0x00000002130a7812 */ /* 0x000fe200078efcff */
[----:B------:R-:W-:Y:S01]  /*5920*/  ULDC.64 UR6, c[0x0][0x198] ;  /* 0x0000660000067ab9 */ /* 0x000fe20000000a00 */
[----:B------:R-:W-:Y:S02]  /*5930*/  USHF.L.U32 UR13, UR37, UR4, URZ ;  /* 0x00000004250d7299 */ /* 0x000fe4000800063f */
[----:B------:R-:W-:Y:S01]  /*5940*/  SHF.L.U32 R8, R0, UR4, RZ ;  /* 0x0000000400087c19 */ /* 0x000fe200080006ff */
[----:B------:R-:W-:Y:S01]  /*5950*/  IMAD.MOV.U32 R0, RZ, RZ, 0x1 ;  /* 0x00000001ff007424 */ /* 0x000fe200078e00ff */
[----:B------:R-:W-:Y:S01]  /*5960*/  ULDC.64 UR14, c[0x0][0x588] ;  /* 0x00016200000e7ab9 */ /* 0x000fe20000000a00 */
[----:B------:R-:W-:Y:S01]  /*5970*/  ULDC.64 UR22, c[0x0][0x8f8] ;  /* 0x00023e0000167ab9 */ /* 0x000fe20000000a00 */
[----:B------:R-:W-:Y:S01]  /*5980*/  LOP3.LUT R8, RZ, R8, RZ, 0x33, !PT ;  /* 0x00000008ff087212 */ /* 0x000fe200078e33ff */
[----:B------:R-:W-:Y:S01]  /*5990*/  ULDC.64 UR24, c[0x0][0x590] ;  /* 0x0001640000187ab9 */ /* 0x000fe20000000a00 */
[----:B-1----:R-:W-:-:S07]  /*59a0*/  VIADD R3, R3, 0xffffffff ;  /* 0xffffffff03037836 */ /* 0x002fce0000000000 */
.L_x_136:
[----:B------:R-:W-:Y:S02]  /*59b0*/  ISETP.NE.U32.AND P0, PT, RZ, UR24, PT ;  /* 0x00000018ff007c0c */ /* 0x000fe4000bf05070 */
[----:B------:R-:W-:Y:S02]  /*59c0*/  R2UR UR19, R13 ;  /* 0x000000000d1372ca */ /* 0x000fe400000e0000 */
[----:B------:R-:W-:Y:S02]  /*59d0*/  R2UR UR18, R7 ;  /* 0x00000000071272ca */ /* 0x000fe400000e0000 */
[----:B------:R-:W-:-:S09]  /*59e0*/  ISETP.NE.AND.EX P0, PT, RZ, UR25, PT, P0 ;  /* 0x00000019ff007c0c */ /* 0x000fd2000bf05300 */
[----:B------:R-:W-:Y:S02]  /*59f0*/  USHF.L.U32 UR19, UR19, 0x8, URZ ;  /* 0x0000000813137899 */ /* 0x000fe4000800063f */
[----:B------:R-:W-:Y:S02]  /*5a00*/  USHF.L.U32 UR18, UR18, 0x6, URZ ;  /* 0x0000000612127899 */ /* 0x000fe4000800063f */
[----:B---34-:R-:W-:Y:S10]  /*5a10*/  @!P0 BRA `(.L_x_105) ;  /* 0x00000000002c8947 */ /* 0x018ff40003800000 */
[----:B------:R-:W-:-:S04]  /*5a20*/  ISETP.NE.U32.AND P1, PT, RZ, UR14, PT ;  /* 0x0000000eff007c0c */ /* 0x000fc8000bf25070 */
[----:B------:R-:W-:-:S13]  /*5a30*/  ISETP.NE.AND.EX P1, PT, RZ, UR15, PT, P1 ;  /* 0x0000000fff007c0c */ /* 0x000fda000bf25310 */
[----:B------:R-:W-:Y:S05]  /*5a40*/  @!P1 BRA `(.L_x_106) ;  /* 0x0000000000189947 */ /* 0x000fea0003800000 */
[----:B--2---:R-:W1:Y:S01]  /*5a50*/  LDC.64 R4, c[0x0][0x588] ;  /* 0x00016200ff047b82 */ /* 0x004e620000000a00 */
[----:B------:R-:W-:-:S04]  /*5a60*/  IMAD R7, R6, UR24, RZ ;  /* 0x0000001806077c24 */ /* 0x000fc8000f8e02ff */
[----:B-1----:R-:W-:-:S05]  /*5a70*/  IMAD.WIDE R4, R7, 0x4, R4 ;  /* 0x0000000407047825 */ /* 0x002fca00078e0204 */
[----:B---3-5:R1:W5:Y:S01]  /*5a80*/  LDG.E R11, desc[UR42][R4.64] ;  /* 0x0000002a040b7981 */ /* 0x028362000c1e1900 */
[----:B------:R-:W-:Y:S01]  /*5a90*/  IMAD.MOV.U32 R9, RZ, RZ, 0x1 ;  /* 0x00000001ff097424 */ /* 0x000fe200078e00ff */
[----:B------:R-:W-:Y:S06]  /*5aa0*/  BRA `(.L_x_105) ;  /* 0x0000000000087947 */ /* 0x000fec0003800000 */
.L_x_106:
[----:B---3-5:R-:W4:Y:S01]  /*5ab0*/  LDC R11, c[0x0][0x580] ;  /* 0x00016000ff0b7b82 */ /* 0x028f220000000800 */
[----:B------:R-:W-:-:S07]  /*5ac0*/  IMAD.MOV.U32 R9, RZ, RZ, 0x1 ;  /* 0x00000001ff097424 */ /* 0x000fce00078e00ff */
.L_x_105:
[----:B------:R-:W-:Y:S05]  /*5ad0*/  @!P0 BRA `(.L_x_107) ;  /* 0x00000000001c8947 */ /* 0x000fea0003800000 */
[----:B------:R-:W-:-:S13]  /*5ae0*/  LOP3.LUT P2, RZ, R9, 0xff, RZ, 0xc0, !PT ;  /* 0x000000ff09ff7812 */ /* 0x000fda000784c0ff */
[----:B-12---:R-:W1:Y:S02]  /*5af0*/  @!P2 LDC.64 R4, c[0x0][0x588] ;  /* 0x00016200ff04ab82 */ /* 0x006e640000000a00 */
[----:B-1----:R-:W-:-:S04]  /*5b00*/  @!P2 ISETP.NE.U32.AND P0, PT, R4, RZ, PT ;  /* 0x000000ff0400a20c */ /* 0x002fc80003f05070 */
[----:B------:R-:W-:Y:S02]  /*5b10*/  @!P2 ISETP.NE.AND.EX P1, PT, R5, RZ, PT, P0 ;  /* 0x000000ff0500a20c */ /* 0x000fe40003f25300 */
[----:B---345:R-:W-:Y:S02]  /*5b20*/  @P2 FSETP.EQ.AND P0, PT, R11, RZ, PT ;  /* 0x000000ff0b00220b */ /* 0x038fe40003f02000 */
[----:B------:R-:W-:Y:S01]  /*5b30*/  @!P2 PLOP3.LUT P0, PT, P1, PT, PT, 0x8, 0x0 ;  /* 0x000000000000a81c */ /* 0x000fe20000f0e170 */
[----:B------:R-:W-:-:S12]  /*5b40*/  BRA `(.L_x_108) ;  /* 0x0000000000047947 */ /* 0x000fd80003800000 */
.L_x_107:
[----:B---345:R-:W-:-:S13]  /*5b50*/  FSETP.EQ.AND P0, PT, R11, RZ, PT ;  /* 0x000000ff0b00720b */ /* 0x038fda0003f02000 */
.L_x_108:
[----:B------:R-:W-:Y:S02]  /*5b60*/  ISETP.NE.AND P2, PT, R10, 0x3, PT ;  /* 0x000000030a00780c */ /* 0x000fe40003f45270 */
[----:B------:R-:W-:-:S04]  /*5b70*/  ELECT P1, URZ, PT ;  /* 0x00000000003f782f */ /* 0x000fc80003820000 */
[----:B------:R-:W-:-:S07]  /*5b80*/  PLOP3.LUT P0, PT, P1, P0, PT, 0x20, 0x0 ;  /* 0x000000000000781c */ /* 0x000fce0000f00470 */
[----:B------:R-:W-:Y:S06]  /*5b90*/  @!P2 BRA `(.L_x_109) ;  /* 0x000000000004a947 */ /* 0x000fec0003800000 */
[----:B------:R-:W-:Y:S01]  /*5ba0*/  BPT.TRAP 0x1 ;  /* 0x000000040000795c */ /* 0x000fe20000300000 */
.L_x_109:
[----:B------:R-:W3:Y:S01]  /*5bb0*/  S2UR UR36, SR_CgaCtaId ;  /* 0x00000000002479c3 */ /* 0x000ee20000008800 */
[----:B------:R-:W-:Y:S01]  /*5bc0*/  UMOV UR4, 0x400 ;  /* 0x0000040000047882 */ /* 0x000fe20000000000 */
[----:B-12---:R-:W-:Y:S01]  /*5bd0*/  SHF.L.U32 R4, R0, 0x1f, RZ ;  /* 0x0000001f00047819 */ /* 0x006fe200000006ff */
[----:B---3--:R-:W-:-:S09]  /*5be0*/  ULEA UR4, UR36, UR4, 0x18 ;  /* 0x0000000424047291 */ /* 0x008fd2000f8ec03f */
[----:B------:R-:W1:Y:S02]  /*5bf0*/  SYNCS.PHASECHK.TRANS64.TRYWAIT P1, [UR4+0x60], R4 ;  /* 0x00006004ff0075a7 */ /* 0x000e640008020144 */
[----:B-1----:R-:W-:Y:S05]  /*5c00*/  @!P1 BRA `(.L_x_110) ;  /* 0x0000001c00fc9947 */ /* 0x002fea0003800000 */
.L_x_168:
[----:B------:R-:W-:Y:S04]  /*5c10*/  BSSY B0, `(.L_x_111) ;  /* 0x000000e000007945 */ /* 0x000fe80003800000 */
[----:B------:R-:W-:Y:S05]  /*5c20*/  @!P0 BRA `(.L_x_112) ;  /* 0x0000000000308947 */ /* 0x000fea0003800000 */
[----:B------:R-:W-:Y:S01]  /*5c30*/  R2UR UR20, R6 ;  /* 0x00000000061472ca */ /* 0x000fe200000e0000 */
[----:B------:R-:W-:Y:S02]  /*5c40*/  UIADD3 UR8, UP0, UR6, 0x3f0, URZ ;  /* 0x000003f006087890 */ /* 0x000fe4000ff1e03f */
[----:B------:R-:W-:Y:S02]  /*5c50*/  UIADD3 UR16, UR4, 0x200, URZ ;  /* 0x0000020004107890 */ /* 0x000fe4000fffe03f */
[----:B------:R-:W-:Y:S02]  /*5c60*/  UIADD3 UR17, UR4, 0x40, URZ ;  /* 0x0000004004117890 */ /* 0x000fe4000fffe03f */
[----:B------:R-:W-:Y:S01]  /*5c70*/  UIADD3.X UR9, URZ, UR7, URZ, UP0, !UPT ;  /* 0x000000073f097290 */ /* 0x000fe200087fe43f */
[----:B------:R-:W-:Y:S01]  /*5c80*/  UMOV UR10, 0x0 ;  /* 0x00000000000a7882 */ /* 0x000fe20000000000 */
[----:B------:R-:W-:-:S07]  /*5c90*/  UMOV UR11, 0x10000000 ;  /* 0x10000000000b7882 */ /* 0x000fce0000000000 */
[----:B------:R2:W-:Y:S02]  /*5ca0*/  UTMALDG.3D [UR16], [UR8], desc[UR10] ;  /* 0x00000a10080075b4 */ /* 0x0005e40008011000 */
[----:B--2---:R-:W-:Y:S05]  /*5cb0*/  @!P2 BRA `(.L_x_113) ;  /* 0x000000000004a947 */ /* 0x004fea0003800000 */
[----:B------:R-:W-:Y:S01]  /*5cc0*/  BPT.TRAP 0x1 ;  /* 0x000000040000795c */ /* 0x000fe20000300000 */
.L_x_113:
[----:B-1----:R-:W1:Y:S02]  /*5cd0*/  LDC R5, c[0x0][0x800] ;  /* 0x00020000ff057b82 */ /* 0x002e640000000800 */
[----:B-1----:R2:W-:Y:S02]  /*5ce0*/  SYNCS.ARRIVE.TRANS64.RED.A0TR RZ, [UR4+0x40], R5 ;  /* 0x00004005ffff79a7 */ /* 0x0025e40008300404 */
.L_x_112:
[----:B------:R-:W-:Y:S05]  /*5cf0*/  BSYNC B0 ;  /* 0x0000000000007941 */ /* 0x000fea0003800000 */
.L_x_111:
[----:B------:R-:W-:Y:S05]  /*5d00*/  @!P2 BRA `(.L_x_114) ;  /* 0x000000000004a947 */ /* 0x000fea0003800000 */
[----:B------:R-:W-:Y:S01]  /*5d10*/  BPT.TRAP 0x1 ;  /* 0x000000040000795c */ /* 0x000fe20000300000 */
.L_x_114:
[----:B------:R-:W-:-:S04]  /*5d20*/  UIADD3 UR5, UR4, 0x40, URZ ;  /* 0x0000004004057890 */ /* 0x000fc8000fffe03f */
[----:B------:R-:W-:-:S09]  /*5d30*/  UPRMT UR5, UR36, 0x654, UR5 ;  /* 0x0000065424057896 */ /* 0x000fd20008000005 */
[----:B------:R-:W-:Y:S01]  /*5d40*/  SYNCS.ARRIVE.TRANS64.RED.A1T0 RZ, [UR5], RZ ;  /* 0x000000ffffff79a7 */ /* 0x000fe20008100405 */
[----:B------:R-:W-:Y:S05]  /*5d50*/  @!P2 BRA `(.L_x_115) ;  /* 0x000000000004a947 */ /* 0x000fea0003800000 */
[----:B------:R-:W-:Y:S01]  /*5d60*/  BPT.TRAP 0x1 ;  /* 0x000000040000795c */ /* 0x000fe20000300000 */
.L_x_115:
[----:B------:R-:W3:Y:S02]  /*5d70*/  SYNCS.PHASECHK.TRANS64.TRYWAIT P1, [UR4+0x68], R4 ;  /* 0x00006804ff0075a7 */ /* 0x000ee40008020144 */
[----:B---3--:R-:W-:Y:S05]  /*5d80*/  @!P1 BRA `(.L_x_116) ;  /* 0x0000001c00b49947 */ /* 0x008fea0003800000 */
.L_x_169:
[----:B------:R-:W-:Y:S04]  /*5d90*/  BSSY B0, `(.L_x_117) ;  /* 0x0000010000007945 */ /* 0x000fe80003800000 */
[----:B------:R-:W-:Y:S05]  /*5da0*/  @!P0 BRA `(.L_x_118) ;  /* 0x0000000000388947 */ /* 0x000fea0003800000 */
[----:B------:R-:W-:Y:S01]  /*5db0*/  UIADD3 UR16, UP0, UR6, 0x3f0, URZ ;  /* 0x000003f006107890 */ /* 0x000fe2000ff1e03f */
[----:B------:R-:W-:Y:S01]  /*5dc0*/  R2UR UR12, R6 ;  /* 0x00000000060c72ca */ /* 0x000fe200000e0000 */
[----:B------:R-:W-:Y:S02]  /*5dd0*/  UIADD3 UR11, UR19, 0x80, URZ ;  /* 0x00000080130b7890 */ /* 0x000fe4000fffe03f */
[----:B------:R-:W-:Y:S02]  /*5de0*/  UIADD3 UR8, UR4, 0x2200, URZ ;  /* 0x0000220004087890 */ /* 0x000fe4000fffe03f */
[----:B------:R-:W-:Y:S02]  /*5df0*/  UIADD3 UR9, UR4, 0x48, URZ ;  /* 0x0000004804097890 */ /* 0x000fe4000fffe03f */
[----:B------:R-:W-:Y:S01]  /*5e00*/  UIADD3.X UR17, URZ, UR7, URZ, UP0, !UPT ;  /* 0x000000073f117290 */ /* 0x000fe200087fe43f */
[----:B------:R-:W-:Y:S01]  /*5e10*/  UMOV UR20, 0x0 ;  /* 0x0000000000147882 */ /* 0x000fe20000000000 */
[----:B------:R-:W-:Y:S01]  /*5e20*/  UMOV UR21, 0x10000000 ;  /* 0x1000000000157882 */ /* 0x000fe20000000000 */
[----:B------:R-:W-:-:S06]  /*5e30*/  UMOV UR10, UR18 ;  /* 0x00000012000a7c82 */ /* 0x000fcc0008000000 */
[----:B------:R3:W-:Y:S02]  /*5e40*/  UTMALDG.3D [UR8], [UR16], desc[UR20] ;  /* 0x00001408100075b4 */ /* 0x0007e40008011000 */
[----:B---3--:R-:W-:Y:S05]  /*5e50*/  @!P2 BRA `(.L_x_119) ;  /* 0x000000000004a947 */ /* 0x008fea0003800000 */
[----:B------:R-:W-:Y:S01]  /*5e60*/  BPT.TRAP 0x1 ;  /* 0x000000040000795c */ /* 0x000fe20000300000 */
.L_x_119:
[----:B-12---:R-:W1:Y:S02]  /*5e70*/  LDC R5, c[0x0][0x800] ;  /* 0x00020000ff057b82 */ /* 0x006e640000000800 */
[----:B-1----:R3:W-:Y:S02]  /*5e80*/  SYNCS.ARRIVE.TRANS64.RED.A0TR RZ, [UR4+0x48], R5 ;  /* 0x00004805ffff79a7 */ /* 0x0027e40008300404 */
.L_x_118:
[----:B------:R-:W-:Y:S05]  /*5e90*/  BSYNC B0 ;  /* 0x0000000000007941 */ /* 0x000fea0003800000 */
.L_x_117:
[----:B------:R-:W-:Y:S05]  /*5ea0*/  @!P2 BRA `(.L_x_120) ;  /* 0x000000000004a947 */ /* 0x000fea0003800000 */
[----:B------:R-:W-:Y:S01]  /*5eb0*/  BPT.TRAP 0x1 ;  /* 0x000000040000795c */ /* 0x000fe20000300000 */
.L_x_120:
[----:B------:R-:W-:Y:S02]  /*5ec0*/  UIADD3 UR5, UR4, 0x48, URZ ;  /* 0x0000004804057890 */ /* 0x000fe4000fffe03f */
[----:B------:R-:W-:Y:S02]  /*5ed0*/  UIADD3 UR10, UR18, 0x20, URZ ;  /* 0x00000020120a7890 */ /* 0x000fe4000fffe03f */
[----:B------:R-:W-:-:S09]  /*5ee0*/  UPRMT UR5, UR36, 0x654, UR5 ;  /* 0x0000065424057896 */ /* 0x000fd20008000005 */
[----:B------:R-:W-:Y:S01]  /*5ef0*/  SYNCS.ARRIVE.TRANS64.RED.A1T0 RZ, [UR5], RZ ;  /* 0x000000ffffff79a7 */ /* 0x000fe20008100405 */
[----:B------:R-:W-:Y:S05]  /*5f00*/  @!P2 BRA `(.L_x_121) ;  /* 0x000000000004a947 */ /* 0x000fea0003800000 */
[----:B------:R-:W-:Y:S01]  /*5f10*/  BPT.TRAP 0x1 ;  /* 0x000000040000795c */ /* 0x000fe20000300000 */
.L_x_121:
[----:B------:R-:W4:Y:S02]  /*5f20*/  SYNCS.PHASECHK.TRANS64.TRYWAIT P1, [UR4+0x70], R4 ;  /* 0x00007004ff0075a7 */ /* 0x000f240008020144 */
[----:B----4-:R-:W-:Y:S05]  /*5f30*/  @!P1 BRA `(.L_x_122) ;  /* 0x0000001c00609947 */ /* 0x010fea0003800000 */
.L_x_170:
        /* <DEDUP_REMOVED lines=8> */
[----:B------:R-:W-:Y:S01]  /*5fc0*/  UMOV UR21, 0x10000000 ;  /* 0x1000000000157882 */ /* 0x000fe20000000000 */
[----:B------:R-:W-:-:S06]  /*5fd0*/  UMOV UR11, UR19 ;  /* 0x00000013000b7c82 */ /* 0x000fcc0008000000 */
[----:B------:R4:W-:Y:S02]  /*5fe0*/  UTMALDG.3D [UR8], [UR16], desc[UR20] ;  /* 0x00001408100075b4 */ /* 0x0009e40008011000 */
[----:B----4-:R-:W-:Y:S05]  /*5ff0*/  @!P2 BRA `(.L_x_125) ;  /* 0x000000000004a947 */ /* 0x010fea0003800000 */
[----:B------:R-:W-:Y:S01]  /*6000*/  BPT.TRAP 0x1 ;  /* 0x000000040000795c */ /* 0x000fe20000300000 */
.L_x_125:
[----:B-123--:R-:W1:Y:S02]  /*6010*/  LDC R5, c[0x0][0x800] ;  /* 0x00020000ff057b82 */ /* 0x00ee640000000800 */
[----:B-1----:R4:W-:Y:S02]  /*6020*/  SYNCS.ARRIVE.TRANS64.RED.A0TR RZ, [UR4+0x50], R5 ;  /* 0x00005005ffff79a7 */ /* 0x0029e40008300404 */
.L_x_124:
[----:B------:R-:W-:Y:S05]  /*6030*/  BSYNC B0 ;  /* 0x0000000000007941 */ /* 0x000fea0003800000 */
.L_x_123:
[----:B------:R-:W-:Y:S05]  /*6040*/  @!P2 BRA `(.L_x_126) ;  /* 0x000000000004a947 */ /* 0x000fea0003800000 */
[----:B------:R-:W-:Y:S01]  /*6050*/  BPT.TRAP 0x1 ;  /* 0x000000040000795c */ /* 0x000fe20000300000 */
.L_x_126:
[----:B------:R-:W-:-:S04]  /*6060*/  UIADD3 UR5, UR4, 0x50, URZ ;  /* 0x0000005004057890 */ /* 0x000fc8000fffe03f */
[----:B------:R-:W-:-:S09]  /*6070*/  UPRMT UR5, UR36, 0x654, UR5 ;  /* 0x0000065424057896 */ /* 0x000fd20008000005 */
[----:B------:R-:W-:Y:S01]  /*6080*/  SYNCS.ARRIVE.TRANS64.RED.A1T0 RZ, [UR5], RZ ;  /* 0x000000ffffff79a7 */ /* 0x000fe20008100405 */
[----:B------:R-:W-:Y:S05]  /*6090*/  @!P2 BRA `(.L_x_127) ;  /* 0x000000000004a947 */ /* 0x000fea0003800000 */
[----:B------:R-:W-:Y:S01]  /*60a0*/  BPT.TRAP 0x1 ;  /* 0x000000040000795c */ /* 0x000fe20000300000 */
.L_x_127:
[----:B------:R-:W5:Y:S02]  /*60b0*/  SYNCS.PHASECHK.TRANS64.TRYWAIT P1, [UR4+0x78], R4 ;  /* 0x00007804ff0075a7 */ /* 0x000f640008020144 */
[----:B-----5:R-:W-:Y:S05]  /*60c0*/  @!P1 BRA `(.L_x_128) ;  /* 0x0000001c00149947 */ /* 0x020fea0003800000 */
.L_x_171:
[----:B------:R-:W-:Y:S04]  /*60d0*/  BSSY B0, `(.L_x_129) ;  /* 0x000000f000007945 */ /* 0x000fe80003800000 */
[----:B------:R-:W-:Y:S05]  /*60e0*/  @!P0 BRA `(.L_x_130) ;  /* 0x0000000000348947 */ /* 0x000fea0003800000 */
[----:B------:R-:W-:Y:S01]  /*60f0*/  R2UR UR12, R6 ;  /* 0x00000000060c72ca */ /* 0x000fe200000e0000 */
[----:B------:R-:W-:Y:S02]  /*6100*/  UIADD3 UR16, UP0, UR6, 0x3f0, URZ ;  /* 0x000003f006107890 */ /* 0x000fe4000ff1e03f */
[----:B------:R-:W-:Y:S02]  /*6110*/  UIADD3 UR11, UR19, 0x80, URZ ;  /* 0x00000080130b7890 */ /* 0x000fe4000fffe03f */
[----:B------:R-:W-:Y:S02]  /*6120*/  UIADD3 UR8, UR4, 0x6200, URZ ;  /* 0x0000620004087890 */ /* 0x000fe4000fffe03f */
[----:B------:R-:W-:Y:S02]  /*6130*/  UIADD3 UR9, UR4, 0x58, URZ ;  /* 0x0000005804097890 */ /* 0x000fe4000fffe03f */
[----:B------:R-:W-:Y:S01]  /*6140*/  UIADD3.X UR17, URZ, UR7, URZ, UP0, !UPT ;  /* 0x000000073f117290 */ /* 0x000fe200087fe43f */
[----:B------:R-:W-:Y:S01]  /*6150*/  UMOV UR20, 0x0 ;  /* 0x0000000000147882 */ /* 0x000fe20000000000 */
[----:B------:R-:W-:-:S07]  /*6160*/  UMOV UR21, 0x10000000 ;  /* 0x1000000000157882 */ /* 0x000fce0000000000 */
[----:B------:R1:W-:Y:S02]  /*6170*/  UTMALDG.3D [UR8], [UR16], desc[UR20] ;  /* 0x00001408100075b4 */ /* 0x0003e40008011000 */
[----:B-1----:R-:W-:Y:S05]  /*6180*/  @!P2 BRA `(.L_x_131) ;  /* 0x000000000004a947 */ /* 0x002fea0003800000 */
[----:B------:R-:W-:Y:S01]  /*6190*/  BPT.TRAP 0x1 ;  /* 0x000000040000795c */ /* 0x000fe20000300000 */
.L_x_131:
[----:B------:R-:W1:Y:S02]  /*61a0*/  LDC R4, c[0x0][0x800] ;  /* 0x00020000ff047b82 */ /* 0x000e640000000800 */
[----:B-1----:R1:W-:Y:S02]  /*61b0*/  SYNCS.ARRIVE.TRANS64.RED.A0TR RZ, [UR4+0x58], R4 ;  /* 0x00005804ffff79a7 */ /* 0x0023e40008300404 */
.L_x_130:
[----:B------:R-:W-:Y:S05]  /*61c0*/  BSYNC B0 ;  /* 0x0000000000007941 */ /* 0x000fea0003800000 */
.L_x_129:
[----:B------:R-:W-:Y:S05]  /*61d0*/  @!P2 BRA `(.L_x_132) ;  /* 0x000000000004a947 */ /* 0x000fea0003800000 */
[----:B------:R-:W-:Y:S01]  /*61e0*/  BPT.TRAP 0x1 ;  /* 0x000000040000795c */ /* 0x000fe20000300000 */
.L_x_132:
[----:B------:R-:W-:Y:S01]  /*61f0*/  IADD3 R16, P0, R16, UR40, RZ ;  /* 0x0000002810107c10 */ /* 0x000fe2000ff1e0ff */
[----:B------:R-:W-:Y:S01]  /*6200*/  UIADD3 UR4, UR4, 0x58, URZ ;  /* 0x0000005804047890 */ /* 0x000fe2000fffe03f */
[----:B------:R-:W-:Y:S01]  /*6210*/  LOP3.LUT R0, R0, 0x1, RZ, 0x3c, !PT ;  /* 0x0000000100007812 */ /* 0x000fe200078e3cff */
[----:B------:R-:W-:Y:S01]  /*6220*/  IMAD.MOV.U32 R13, RZ, RZ, -0x1 ;  /* 0xffffffffff0d7424 */ /* 0x000fe200078e00ff */
[----:B------:R-:W-:Y:S01]  /*6230*/  IADD3.X R17, R17, UR38, RZ, P0, !PT ;  /* 0x0000002611117c10 */ /* 0x000fe200087fe4ff */
[----:B------:R-:W-:Y:S01]  /*6240*/  UPRMT UR4, UR36, 0x654, UR4 ;  /* 0x0000065424047896 */ /* 0x000fe20008000004 */
[----:B------:R-:W-:Y:S01]  /*6250*/  ISETP.GE.U32.AND P0, PT, R16, UR22, PT ;  /* 0x0000001610007c0c */ /* 0x000fe2000bf06070 */
[----:B------:R-:W-:Y:S01]  /*6260*/  IMAD.MOV.U32 R6, RZ, RZ, -0x1 ;  /* 0xffffffffff067424 */ /* 0x000fe200078e00ff */
[----:B-1----:R-:W-:Y:S02]  /*6270*/  PRMT R4, RZ, 0x7610, R4 ;  /* 0x00007610ff047816 */ /* 0x002fe40000000004 */
[----:B------:R-:W-:-:S02]  /*6280*/  ISETP.GE.U32.AND.EX P0, PT, R17, UR23, PT, P0 ;  /* 0x0000001711007c0c */ /* 0x000fc4000bf06100 */
[----:B------:R-:W-:Y:S02]  /*6290*/  MOV R7, 0xffffffff ;  /* 0xffffffff00077802 */ /* 0x000fe40000000f00 */
[----:B------:R-:W-:Y:S09]  /*62a0*/  SYNCS.ARRIVE.TRANS64.RED.A1T0 RZ, [UR4], RZ ;  /* 0x000000ffffff79a7 */ /* 0x000ff20008100404 */
[----:B------:R-:W-:Y:S05]  /*62b0*/  @P0 BRA `(.L_x_133) ;  /* 0x0000000400580947 */ /* 0x000fea0003800000 */
[----:B------:R-:W1:Y:S01]  /*62c0*/  S2R R15, SR_CTAID.X ;  /* 0x00000000000f7919 */ /* 0x000e620000002500 */
[----:B------:R-:W5:Y:S01]  /*62d0*/  LDC.64 R12, c[0x0][0x8d0] ;  /* 0x00023400ff0c7b82 */ /* 0x000f620000000a00 */
[----:B------:R-:W-:Y:S01]  /*62e0*/  ULDC UR4, c[0x0][0x150] ;  /* 0x0000540000047ab9 */ /* 0x000fe20000000800 */
[----:B------:R-:W-:Y:S01]  /*62f0*/  IMAD.MOV.U32 R7, RZ, RZ, R16 ;  /* 0x000000ffff077224 */ /* 0x000fe200078e0010 */
[----:B------:R-:W2:Y:S01]  /*6300*/  S2R R18, SR_CTAID.Y ;  /* 0x0000000000127919 */ /* 0x000ea20000002600 */
[----:B------:R-:W-:-:S04]  /*6310*/  IMAD.MOV.U32 R21, RZ, RZ, R17 ;  /* 0x000000ffff157224 */ /* 0x000fc800078e0011 */
[----:B------:R-:W2:Y:S08]  /*6320*/  LDC R22, c[0x0][0x144] ;  /* 0x00005100ff167b82 */ /* 0x000eb00000000800 */
[----:B------:R-:W3:Y:S01]  /*6330*/  LDC R20, c[0x0][0x8d8] ;  /* 0x00023600ff147b82 */ /* 0x000ee20000000800 */
[----:B-----5:R-:W-:-:S04]  /*6340*/  ISETP.NE.U32.AND P0, PT, R12, RZ, PT ;  /* 0x000000ff0c00720c */ /* 0x020fc80003f05070 */
[----:B------:R-:W-:Y:S02]  /*6350*/  ISETP.NE.AND.EX P0, PT, R13, RZ, PT, P0 ;  /* 0x000000ff0d00720c */ /* 0x000fe40003f05300 */
[----:B-1----:R-:W-:Y:S02]  /*6360*/  I2FP.F32.U32 R4, R15 ;  /* 0x0000000f00047245 */ /* 0x002fe40000201000 */
[----:B--2---:R-:W-:-:S03]  /*6370*/  I2FP.F32.U32 R23, R18 ;  /* 0x0000001200177245 */ /* 0x004fc60000201000 */
[----:B------:R-:W-:-:S04]  /*6380*/  FMUL R4, R4, UR4 ;  /* 0x0000000404047c20 */ /* 0x000fc80008400000 */
[----:B------:R1:W2:Y:S02]  /*6390*/  F2I.U32.TRUNC.NTZ R14, R4 ;  /* 0x00000004000e7305 */ /* 0x0002a4000020f000 */
[----:B---3--:R-:W-:Y:S05]  /*63a0*/  @!P0 BRA `(.L_x_134) ;  /* 0x0000000000308947 */ /* 0x008fea0003800000 */
[----:B----4-:R-:W3:Y:S02]  /*63b0*/  LDC R5, c[0x0][0x8dc] ;  /* 0x00023700ff057b82 */ /* 0x010ee40000000800 */
[----:B---3--:R-:W-:-:S05]  /*63c0*/  IADD3 R5, P0, R16, R5, RZ ;  /* 0x0000000510057210 */ /* 0x008fca0007f1e0ff */
[----:B------:R-:W-:-:S04]  /*63d0*/  IMAD.X R21, RZ, RZ, R17, P0 ;  /* 0x000000ffff157224 */ /* 0x000fc800000e0611 */
[----:B------:R-:W-:-:S04]  /*63e0*/  IMAD.WIDE.U32 R6, R21, R12, RZ ;  /* 0x0000000c15067225 */ /* 0x000fc800078e00ff */
[----:B------:R-:W-:-:S04]  /*63f0*/  IMAD.WIDE.U32 R6, P0, R5, R13, R6 ;  /* 0x0000000d05067225 */ /* 0x000fc80007800006 */
[----:B-1----:R-:W-:-:S04]  /*6400*/  IMAD.WIDE.U32 R4, R5, R12, RZ ;  /* 0x0000000c05047225 */ /* 0x002fc800078e00ff */
[----:B------:R-:W-:Y:S01]  /*6410*/  IMAD.MOV.U32 R4, RZ, RZ, R7 ;  /* 0x000000ffff047224 */ /* 0x000fe200078e0007 */
[----:B------:R-:W-:Y:S01]  /*6420*/  IADD3 RZ, P1, R5, R6, RZ ;  /* 0x0000000605ff7210 */ /* 0x000fe20007f3e0ff */
[----:B------:R-:W-:-:S04]  /*6430*/  IMAD.X R5, RZ, RZ, RZ, P0 ;  /* 0x000000ffff057224 */ /* 0x000fc800000e06ff */
[----:B------:R-:W-:-:S04]  /*6440*/  IMAD.WIDE.U32.X R4, R21, R13, R4, P1 ;  /* 0x0000000d15047225 */ /* 0x000fc800008e0404 */
[----:B------:R-:W-:Y:S01]  /*6450*/  IMAD.MOV.U32 R7, RZ, RZ, R4 ;  /* 0x000000ffff077224 */ /* 0x000fe200078e0004 */
[----:B------:R-:W-:-:S07]  /*6460*/  MOV R21, R5 ;  /* 0x0000000500157202 */ /* 0x000fce0000000f00 */
.L_x_134:
[----:B------:R-:W-:Y:S01]  /*6470*/  ULDC UR4, c[0x0][0x154] ;  /* 0x0000550000047ab9 */ /* 0x000fe20000000800 */
[----:B------:R-:W3:Y:S01]  /*6480*/  LDC R13, c[0x0][0x148] ;  /* 0x00005200ff0d7b82 */ /* 0x000ee20000000800 */
[----:B------:R-:W-:Y:S01]  /*6490*/  FMUL R23, R23, UR4 ;  /* 0x0000000417177c20 */ /* 0x000fe20008400000 */
[----:B------:R-:W-:Y:S01]  /*64a0*/  ISETP.NE.AND P2, PT, R2, 0x1, PT ;  /* 0x000000010200780c */ /* 0x000fe20003f45270 */
[----:B--2---:R-:W-:Y:S01]  /*64b0*/  IMAD.MOV R6, RZ, RZ, -R14 ;  /* 0x000000ffff067224 */ /* 0x004fe200078e0a0e */
[-CC-:B------:R-:W-:Y:S02]  /*64c0*/  SHF.R.U64 R14, R7, R20.reuse, R21.reuse ;  /* 0x00000014070e7219 */ /* 0x180fe40000001215 */
[----:B------:R-:W-:Y:S01]  /*64d0*/  SHF.R.U32.HI R20, RZ, R20, R21 ;  /* 0x00000014ff147219 */ /* 0x000fe20000011615 */
[----:B------:R-:W2:Y:S01]  /*64e0*/  F2I.U32.TRUNC.NTZ R23, R23 ;  /* 0x0000001700177305 */ /* 0x000ea2000020f000 */
[----:B-1--4-:R-:W1:Y:S01]  /*64f0*/  LDC.64 R4, c[0x0][0x8c8] ;  /* 0x00023200ff047b82 */ /* 0x012e620000000a00 */
[----:B------:R-:W-:Y:S01]  /*6500*/  IADD3 R21, P0, RZ, -R14, RZ ;  /* 0x8000000eff157210 */ /* 0x000fe20007f1e0ff */
[----:B------:R-:W-:-:S04]  /*6510*/  IMAD R15, R22, R6, R15 ;  /* 0x00000006160f7224 */ /* 0x000fc800078e020f */
[----:B------:R-:W-:Y:S02]  /*6520*/  IMAD.X R7, RZ, RZ, ~R20, P0 ;  /* 0x000000ffff077224 */ /* 0x000fe400000e0e14 */
[----:B------:R-:W4:Y:S01]  /*6530*/  LDC R24, c[0x0][0x8c0] ;  /* 0x00023000ff187b82 */ /* 0x000f220000000800 */
[----:B--2---:R-:W-:-:S07]  /*6540*/  IMAD.MOV R12, RZ, RZ, -R23 ;  /* 0x000000ffff0c7224 */ /* 0x004fce00078e0a17 */
[----:B------:R-:W2:Y:S01]  /*6550*/  LDC R27, c[0x0][0x900] ;  /* 0x00024000ff1b7b82 */ /* 0x000ea20000000800 */
[----:B---3--:R-:W-:-:S07]  /*6560*/  @P2 IMAD R15, R13, R12, R18 ;  /* 0x0000000c0d0f2224 */ /* 0x008fce00078e0212 */
[----:B------:R-:W3:Y:S01]  /*6570*/  LDC.64 R12, c[0x0][0x8e8] ;  /* 0x00023a00ff0c7b82 */ /* 0x000ee20000000a00 */
[----:B-1----:R-:W-:-:S04]  /*6580*/  IMAD R6, R7, R4, RZ ;  /* 0x0000000407067224 */ /* 0x002fc800078e02ff */
[C---:B------:R-:W-:Y:S02]  /*6590*/  IMAD R7, R21.reuse, R5, R6 ;  /* 0x0000000515077224 */ /* 0x040fe400078e0206 */
[----:B------:R-:W-:Y:S01]  /*65a0*/  IMAD.WIDE.U32 R4, R21, R4, R16 ;  /* 0x0000000415047225 */ /* 0x000fe200078e0010 */
[----:B------:R-:W1:Y:S03]  /*65b0*/  LDC R6, c[0x0][0x8b0] ;  /* 0x00022c00ff067b82 */ /* 0x000e660000000800 */
[----:B------:R-:W-:-:S05]  /*65c0*/  IMAD.IADD R5, R5, 0x1, R7 ;  /* 0x0000000105057824 */ /* 0x000fca00078e0207 */
[----:B------:R-:W2:Y:S01]  /*65d0*/  LDC R25, c[0x0][0x8f0] ;  /* 0x00023c00ff197b82 */ /* 0x000ea20000000800 */
[-CC-:B----4-:R-:W-:Y:S02]  /*65e0*/  SHF.R.U64 R22, R4, R24.reuse, R5.reuse ;  /* 0x0000001804167219 */ /* 0x190fe40000001205 */
[----:B------:R-:W-:-:S05]  /*65f0*/  SHF.R.U32.HI R5, RZ, R24, R5 ;  /* 0x00000018ff057219 */ /* 0x000fca0000011605 */
[----:B------:R-:W4:Y:S01]  /*6600*/  LDC R21, c[0x0][0x8e0] ;  /* 0x00023800ff157b82 */ /* 0x000f220000000800 */
[----:B---3--:R-:W-:-:S04]  /*6610*/  ISETP.NE.U32.AND P0, PT, R12, RZ, PT ;  /* 0x000000ff0c00720c */ /* 0x008fc80003f05070 */
[----:B------:R-:W-:-:S03]  /*6620*/  ISETP.NE.AND.EX P0, PT, R13, RZ, PT, P0 ;  /* 0x000000ff0d00720c */ /* 0x000fc60003f05300 */
[----:B------:R-:W3:Y:S01]  /*6630*/  LDC R20, c[0x0][0x8b8] ;  /* 0x00022e00ff147b82 */ /* 0x000ee20000000800 */
[-CC-:B-1----:R-:W-:Y:S02]  /*6640*/  SHF.R.U64 R23, R22, R6.reuse, R5.reuse ;  /* 0x0000000616177219 */ /* 0x182fe40000001205 */
[----:B------:R-:W-:-:S04]  /*6650*/  SHF.R.U32.HI R4, RZ, R6, R5 ;  /* 0x00000006ff047219 */ /* 0x000fc80000011605 */
[-CC-:B--2---:R-:W-:Y:S01]  /*6660*/  SHF.R.U64 R24, R23, R27.reuse, R4.reuse ;  /* 0x0000001b17187219 */ /* 0x184fe20000001204 */
[----:B------:R-:W1:Y:S01]  /*6670*/  LDC R18, c[0x0][0x8a8] ;  /* 0x00022a00ff127b82 */ /* 0x000e620000000800 */
[----:B------:R-:W-:-:S03]  /*6680*/  SHF.R.U32.HI R27, RZ, R27, R4 ;  /* 0x0000001bff1b7219 */ /* 0x000fc60000011604 */
[----:B------:R-:W-:Y:S02]  /*6690*/  IMAD.MOV.U32 R4, RZ, RZ, R24 ;  /* 0x000000ffff047224 */ /* 0x000fe400078e0018 */
[----:B------:R-:W-:Y:S01]  /*66a0*/  IMAD.MOV.U32 R5, RZ, RZ, R27 ;  /* 0x000000ffff057224 */ /* 0x000fe200078e001b */
[----:B------:R-:W-:Y:S06]  /*66b0*/  @!P0 BRA `(.L_x_135) ;  /* 0x0000000000288947 */ /* 0x000fec0003800000 */
[----:B------:R-:W2:Y:S02]  /*66c0*/  LDC R5, c[0x0][0x8f4] ;  /* 0x00023d00ff057b82 */ /* 0x000ea40000000800 */
[----:B--2---:R-:W-:-:S05]  /*66d0*/  IADD3 R5, P0, R24, R5, RZ ;  /* 0x0000000518057210 */ /* 0x004fca0007f1e0ff */
[----:B------:R-:W-:-:S04]  /*66e0*/  IMAD.X R27, RZ, RZ, R27, P0 ;  /* 0x000000ffff1b7224 */ /* 0x000fc800000e061b */
[----:B------:R-:W-:-:S04]  /*66f0*/  IMAD.WIDE.U32 R6, R27, R12, RZ ;  /* 0x0000000c1b067225 */ /* 0x000fc800078e00ff */
[----:B------:R-:W-:-:S04]  /*6700*/  IMAD.WIDE.U32 R6, P0, R5, R13, R6 ;  /* 0x0000000d05067225 */ /* 0x000fc80007800006 */
[----:B------:R-:W-:-:S04]  /*6710*/  IMAD.WIDE.U32 R4, R5, R12, RZ ;  /* 0x0000000c05047225 */ /* 0x000fc800078e00ff */
[----:B------:R-:W-:Y:S01]  /*6720*/  IMAD.MOV.U32 R4, RZ, RZ, R7 ;  /* 0x000000ffff047224 */ /* 0x000fe200078e0007 */
[----:B------:R-:W-:Y:S02]  /*6730*/  IADD3 RZ, P1, R5, R6, RZ ;  /* 0x0000000605ff7210 */ /* 0x000fe40007f3e0ff */
[----:B------:R-:W-:-:S03]  /*6740*/  IADD3.X R5, RZ, RZ, RZ, P0, !PT ;  /* 0x000000ffff057210 */ /* 0x000fc600007fe4ff */
[----:B------:R-:W-:-:S08]  /*6750*/  IMAD.WIDE.U32.X R4, R27, R13, R4, P1 ;  /* 0x0000000d1b047225 */ /* 0x000fd000008e0404 */
.L_x_135:
[----:B------:R-:W-:Y:S01]  /*6760*/  SHF.R.U64 R4, R4, R25, R5 ;  /* 0x0000001904047219 */ /* 0x000fe20000001205 */
[----:B------:R-:W-:Y:S01]  /*6770*/  IMAD.MOV.U32 R6, RZ, RZ, R14 ;  /* 0x000000ffff067224 */ /* 0x000fe200078e000e */
[----:B------:R-:W-:Y:S02]  /*6780*/  LOP3.LUT R23, R23, R8, RZ, 0xc0, !PT ;  /* 0x0000000817177212 */ /* 0x000fe400078ec0ff */
[----:B------:R-:W-:Y:S01]  /*6790*/  LOP3.LUT R22, R22, R3, RZ, 0xc0, !PT ;  /* 0x0000000316167212 */ /* 0x000fe200078ec0ff */
[----:B------:R-:W-:Y:S02]  /*67a0*/  IMAD.MOV R5, RZ, RZ, -R4 ;  /* 0x000000ffff057224 */ /* 0x000fe400078e0a04 */
[----:B------:R-:W-:Y:S02]  /*67b0*/  IMAD R23, R4, UR13, R23 ;  /* 0x0000000d04177c24 */ /* 0x000fe4000f8e0217 */
[----:B----4-:R-:W-:Y:S02]  /*67c0*/  IMAD R21, R5, R21, R24 ;  /* 0x0000001505157224 */ /* 0x010fe400078e0218 */
[----:B---3--:R-:W-:-:S02]  /*67d0*/  IMAD R15, R23, R20, R15 ;  /* 0x00000014170f7224 */ /* 0x008fc400078e020f */
[----:B-1----:R-:W-:Y:S02]  /*67e0*/  IMAD R18, R21, R18, R22 ;  /* 0x0000001215127224 */ /* 0x002fe400078e0216 */
[----:B------:R-:W-:-:S03]  /*67f0*/  IMAD.MOV.U32 R4, RZ, RZ, 0x1 ;  /* 0x00000001ff047424 */ /* 0x000fc600078e00ff */
[----:B------:R-:W-:Y:S02]  /*6800*/  SEL R7, R18, R15, !P2 ;  /* 0x0000000f12077207 */ /* 0x000fe40005000000 */
[----:B------:R-:W-:-:S07]  /*6810*/  SEL R13, R15, R18, !P2 ;  /* 0x000000120f0d7207 */ /* 0x000fce0005000000 */
.L_x_133:
[----:B------:R-:W-:-:S13]  /*6820*/  LOP3.LUT P0, RZ, R4, 0xff, RZ, 0xc0, !PT ;  /* 0x000000ff04ff7812 */ /* 0x000fda000780c0ff */
[----:B------:R-:W-:Y:S05]  /*6830*/  @P0 BRA `(.L_x_136) ;  /* 0xfffffff0005c0947 */ /* 0x000fea000383ffff */
.L_x_104:
[----:B------:R-:W-:-:S13]  /*6840*/  ELECT P0, URZ, PT ;  /* 0x00000000003f782f */ /* 0x000fda0003800000 */
[----:B------:R-:W-:Y:S05]  /*6850*/  @!P0 BRA `(.L_x_9) ;  /* 0x0000001000488947 */ /* 0x000fea0003800000 */
[----:B------:R-:W-:-:S04]  /*6860*/  LOP3.LUT R19, R19, 0x2, RZ, 0xfc, !PT ;  /* 0x0000000213137812 */ /* 0x000fc800078efcff */
[----:B------:R-:W-:-:S13]  /*6870*/  ISETP.NE.AND P1, PT, R19, 0x3, PT ;  /* 0x000000031300780c */ /* 0x000fda0003f25270 */
[----:B------:R-:W-:Y:S05]  /*6880*/  @!P1 BRA `(.L_x_137) ;  /* 0x0000000000049947 */ /* 0x000fea0003800000 */
[----:B------:R-:W-:Y:S01]  /*6890*/  BPT.TRAP 0x1 ;  /* 0x000000040000795c */ /* 0x000fe20000300000 */
.L_x_137:
[----:B--2---:R-:W-:Y:S01]  /*68a0*/  IMAD.U32 R4, RZ, RZ, UR36 ;  /* 0x00000024ff047e24 */ /* 0x004fe2000f8e00ff */
[----:B------:R-:W-:Y:S02]  /*68b0*/  MOV R3, 0x400 ;  /* 0x0000040000037802 */ /* 0x000fe40000000f00 */
[----:B------:R-:W-:Y:S02]  /*68c0*/  SHF.L.U32 R2, R0, 0x1f, RZ ;  /* 0x0000001f00027819 */ /* 0x000fe400000006ff */
[----:B------:R-:W-:-:S04]  /*68d0*/  LEA R3, R4, R3, 0x18 ;  /* 0x0000000304037211 */ /* 0x000fc800078ec0ff */
[----:B------:R-:W1:Y:S02]  /*68e0*/  SYNCS.PHASECHK.TRANS64.TRYWAIT P0, [R3+URZ+0x60], R2 ;  /* 0x00006002030075a7 */ /* 0x000e64000800017f */
[----:B-1----:R-:W-:Y:S05]  /*68f0*/  @!P0 BRA `(.L_x_138) ;  /* 0x0000001400208947 */ /* 0x002fea0003800000 */
.L_x_172:
[----:B------:R-:W-:Y:S05]  /*6900*/  @!P1 BRA `(.L_x_139) ;  /* 0x0000000000049947 */ /* 0x000fea0003800000 */
[----:B------:R-:W-:Y:S01]  /*6910*/  BPT.TRAP 0x1 ;  /* 0x000000040000795c */ /* 0x000fe20000300000 */
.L_x_139:
[----:B------:R-:W2:Y:S02]  /*6920*/  SYNCS.PHASECHK.TRANS64.TRYWAIT P0, [R3+URZ+0x68], R2 ;  /* 0x00006802030075a7 */ /* 0x000ea4000800017f */
[----:B--2---:R-:W-:Y:S05]  /*6930*/  @!P0 BRA `(.L_x_140) ;  /* 0x0000001400248947 */ /* 0x004fea0003800000 */
.L_x_173:
[----:B------:R-:W-:Y:S05]  /*6940*/  @!P1 BRA `(.L_x_141) ;  /* 0x0000000000049947 */ /* 0x000fea0003800000 */
[----:B------:R-:W-:Y:S01]  /*6950*/  BPT.TRAP 0x1 ;  /* 0x000000040000795c */ /* 0x000fe20000300000 */
.L_x_141:
[----:B------:R-:W1:Y:S02]  /*6960*/  SYNCS.PHASECHK.TRANS64.TRYWAIT P0, [R3+URZ+0x70], R2 ;  /* 0x00007002030075a7 */ /* 0x000e64000800017f */
[----:B-1----:R-:W-:Y:S05]  /*6970*/  @!P0 BRA `(.L_x_142) ;  /* 0x0000001400288947 */ /* 0x002fea0003800000 */
.L_x_174:
[----:B------:R-:W-:Y:S05]  /*6980*/  @!P1 BRA `(.L_x_143) ;  /* 0x0000000000049947 */ /* 0x000fea0003800000 */
[----:B------:R-:W-:Y:S01]  /*6990*/  BPT.TRAP 0x1 ;  /* 0x000000040000795c */ /* 0x000fe20000300000 */
.L_x_143:
[----:B------:R-:W-:-:S07]  /*69a0*/  SHF.L.U32 R0, R0, 0x1f, RZ ;  /* 0x0000001f00007819 */ /* 0x000fce00000006ff */
.L_x_144:
[----:B------:R1:W1:Y:S02]  /*69b0*/  SYNCS.PHASECHK.TRANS64.TRYWAIT P0, [R3+URZ+0x78], R0 ;  /* 0x00007800030075a7 */ /* 0x000264000800017f */
[----:B-1----:R-:W-:Y:S05]  /*69c0*/  @!P0 NANOSLEEP.SYNCS 0x989680 ;  /* 0x009896800000895d */ /* 0x002fea0003900000 */
[----:B------:R-:W1:Y:S02]  /*69d0*/  @!P0 SYNCS.PHASECHK.TRANS64 P0, [R3+URZ+0x78], R0 ;  /* 0x00007800030085a7 */ /* 0x000e64000800007f */
[----:B-1----:R-:W-:Y:S05]  /*69e0*/  @P0 BRA `(.L_x_9) ;  /* 0x0000000c00e40947 */ /* 0x002fea0003800000 */
[----:B------:R-:W-:Y:S05]  /*69f0*/  BRA `(.L_x_144) ;  /* 0xfffffffc00ec7947 */ /* 0x000fea000383ffff */
.L_x_99:
[----:B------:R-:W-:Y:S01]  /*6a00*/  LOP3.LUT P0, RZ, R11, 0xff, RZ, 0xc0, !PT ;  /* 0x000000ff0bff7812 */ /* 0x000fe2000780c0ff */
[----:B------:R-:W-:Y:S02]  /*6a10*/  IMAD.MOV.U32 R3, RZ, RZ, 0x1 ;  /* 0x00000001ff037424 */ /* 0x000fe400078e00ff */
[----:B------:R-:W-:-:S10]  /*6a20*/  IMAD.MOV.U32 R0, RZ, RZ, RZ ;  /* 0x000000ffff007224 */ /* 0x000fd400078e00ff */
[----:B------:R-:W-:Y:S05]  /*6a30*/  @!P0 BRA `(.L_x_145) ;  /* 0x0000000c001c8947 */ /* 0x000fea0003800000 */
[----:B------:R-:W1:Y:S01]  /*6a40*/  LDC R0, c[0x0][0x28c] ;  /* 0x0000a300ff007b82 */ /* 0x000e620000000800 */
[C---:B------:R-:W-:Y:S01]  /*6a50*/  LOP3.LUT P2, RZ, R18.reuse, 0x7f, RZ, 0xc0, !PT ;  /* 0x0000007f12ff7812 */ /* 0x040fe2000784c0ff */
[----:B------:R-:W-:Y:S01]  /*6a60*/  ULDC UR5, c[0x0][0x900] ;  /* 0x0002400000057ab9 */ /* 0x000fe20000000800 */
[----:B------:R-:W-:Y:S01]  /*6a70*/  LOP3.LUT P0, RZ, R18, 0x1f, RZ, 0xc0, !PT ;  /* 0x0000001f12ff7812 */ /* 0x000fe2000780c0ff */
[----:B------:R-:W-:Y:S01]  /*6a80*/  UMOV UR6, 0xffffffff ;  /* 0xffffffff00067882 */ /* 0x000fe20000000000 */
[----:B------:R-:W-:Y:S01]  /*6a90*/  BSSY B0, `(.L_x_145) ;  /* 0x00000c1000007945 */ /* 0x000fe20003800000 */
[----:B------:R-:W-:Y:S01]  /*6aa0*/  USHF.L.U32 UR6, UR6, UR5, URZ ;  /* 0x0000000506067299 */ /* 0x000fe2000800063f */
[----:B------:R-:W-:Y:S01]  /*6ab0*/  IMAD.MOV.U32 R10, RZ, RZ, 0x1 ;  /* 0x00000001ff0a7424 */ /* 0x000fe200078e00ff */
[----:B------:R-:W-:Y:S01]  /*6ac0*/  LOP3.LUT R18, R22, 0x2, RZ, 0xfc, !PT ;  /* 0x0000000216127812 */ /* 0x000fe200078efcff */
[----:B------:R-:W-:Y:S01]  /*6ad0*/  ULDC UR4, c[0x0][0x8a8] ;  /* 0x00022a0000047ab9 */ /* 0x000fe20000000800 */
[----:B------:R-:W-:Y:S01]  /*6ae0*/  PLOP3.LUT P0, PT, P0, P2, PT, 0x8a, 0x0 ;  /* 0x000000000000781c */ /* 0x000fe20000705172 */
[----:B------:R-:W-:-:S02]  /*6af0*/  UIADD3 UR15, UR4, -0x1, URZ ;  /* 0xffffffff040f7890 */ /* 0x000fc4000fffe03f */
[----:B------:R-:W-:Y:S02]  /*6b00*/  USHF.L.U32 UR17, UR37, UR5, URZ ;  /* 0x0000000525117299 */ /* 0x000fe4000800063f */
[----:B------:R-:W-:Y:S01]  /*6b10*/  ULOP3.LUT UR16, URZ, UR6, URZ, 0x33, !UPT ;  /* 0x000000063f107292 */ /* 0x000fe2000f8e333f */
[----:B------:R-:W-:Y:S01]  /*6b20*/  ULDC.64 UR20, c[0x0][0x198] ;  /* 0x0000660000147ab9 */ /* 0x000fe20000000a00 */
[----:B-1----:R-:W-:-:S04]  /*6b30*/  IADD3 R0, R0, 0x3f, RZ ;  /* 0x0000003f00007810 */ /* 0x002fc80007ffe0ff */
[----:B------:R-:W-:-:S04]  /*6b40*/  SHF.R.S32.HI R3, RZ, 0x1f, R0 ;  /* 0x0000001fff037819 */ /* 0x000fc80000011400 */
[----:B------:R-:W-:Y:S01]  /*6b50*/  LEA.HI R3, R3, R0, RZ, 0x6 ;  /* 0x0000000003037211 */ /* 0x000fe200078f30ff */
[----:B------:R-:W-:-:S03]  /*6b60*/  IMAD.MOV.U32 R0, RZ, RZ, RZ ;  /* 0x000000ffff007224 */ /* 0x000fc600078e00ff */
[----:B------:R-:W-:Y:S01]  /*6b70*/  SHF.R.S32.HI R11, RZ, 0x6, R3 ;  /* 0x00000006ff0b7819 */ /* 0x000fe20000011403 */
[----:B------:R-:W-:-:S04]  /*6b80*/  IMAD.MOV.U32 R3, RZ, RZ, 0x1 ;  /* 0x00000001ff037424 */ /* 0x000fc800078e00ff */
[----:B------:R-:W-:-:S07]  /*6b90*/  VIADD R12, R11, 0x1 ;  /* 0x000000010b0c7836 */ /* 0x000fce0000000000 */
.L_x_157:
[----:B------:R-:W-:-:S03]  /*6ba0*/  UMOV UR4, 0xffffffff ;  /* 0xffffffff00047882 */ /* 0x000fc60000000000 */
[----:B------:R-:W-:Y:S05]  /*6bb0*/  BRA.DIV UR4, `(.L_x_146) ;  /* 0x0000001204ac7947 */ /* 0x000fea000b800000 */
[----:B------:R-:W-:-:S13]  /*6bc0*/  ELECT P6, URZ, PT ;  /* 0x00000000003f782f */ /* 0x000fda00038c0000 */
.L_x_177:
[----:B------:R-:W1:Y:S01]  /*6bd0*/  LDC R4, c[0x0][0x28c] ;  /* 0x0000a300ff047b82 */ /* 0x000e620000000800 */
[----:B------:R-:W-:Y:S01]  /*6be0*/  BSSY B1, `(.L_x_147) ;  /* 0x0000037000017945 */ /* 0x000fe20003800000 */
[----:B-1----:R-:W-:-:S13]  /*6bf0*/  ISETP.LT.OR P6, PT, R4, 0x1, !P6 ;  /* 0x000000010400780c */ /* 0x002fda00077c1670 */
[----:B------:R-:W-:Y:S05]  /*6c00*/  @P6 BRA `(.L_x_148) ;  /* 0x0000000000d06947 */ /* 0x000fea0003800000 */
[----:B------:R-:W-:Y:S01]  /*6c10*/  IMAD.SHL.U32 R14, R7, 0x40, RZ ;  /* 0x00000040070e7824 */ /* 0x000fe200078e00ff */
[----:B------:R-:W-:Y:S01]  /*6c20*/  MOV R4, R12 ;  /* 0x0000000c00047202 */ /* 0x000fe20000000f00 */
[----:B------:R-:W-:Y:S02]  /*6c30*/  IMAD.SHL.U32 R13, R13, 0x100, RZ ;  /* 0x000001000d0d7824 */ /* 0x000fe400078e00ff */
[----:B------:R-:W-:Y:S02]  /*6c40*/  IMAD.MOV.U32 R19, RZ, RZ, RZ ;  /* 0x000000ffff137224 */ /* 0x000fe400078e00ff */
[----:B------:R-:W-:Y:S02]  /*6c50*/  IMAD.MOV.U32 R5, RZ, RZ, R3 ;  /* 0x000000ffff057224 */ /* 0x000fe400078e0003 */
[----:B------:R-:W-:-:S07]  /*6c60*/  IMAD.MOV.U32 R7, RZ, RZ, R0 ;  /* 0x000000ffff077224 */ /* 0x000fce00078e0000 */
.L_x_152:
[----:B------:R-:W1:Y:S01]  /*6c70*/  S2R R9, SR_CgaCtaId ;  /* 0x0000000000097919 */ /* 0x000e620000008800 */
[----:B------:R-:W-:-:S04]  /*6c80*/  MOV R8, 0x400 ;  /* 0x0000040000087802 */ /* 0x000fc80000000f00 */
[----:B-1----:R-:W-:Y:S02]  /*6c90*/  LEA R20, R9, R8, 0x18 ;  /* 0x0000000809147211 */ /* 0x002fe400078ec0ff */
[----:B------:R-:W-:Y:S01]  /*6ca0*/  SHF.L.U32 R8, R5, 0x1f, RZ ;  /* 0x0000001f05087819 */ /* 0x000fe200000006ff */
[----:B------:R-:W1:Y:S02]  /*6cb0*/  @!P2 LDC R9, c[0x0][0x500] ;  /* 0x00014000ff09ab82 */ /* 0x000e640000000800 */
[----:B------:R-:W-:-:S04]  /*6cc0*/  IMAD R15, R7, 0x8, R20 ;  /* 0x00000008070f7824 */ /* 0x000fc800078e0214 */
[----:B------:R-:W2:Y:S02]  /*6cd0*/  SYNCS.PHASECHK.TRANS64.TRYWAIT P1, [R15+URZ+0x20], R8 ;  /* 0x000020080f0075a7 */ /* 0x000ea4000802017f */
[----:B--2---:R-:W-:Y:S05]  /*6ce0*/  @!P1 BRA `(.L_x_149) ;  /* 0x0000001000809947 */ /* 0x004fea0003800000 */
.L_x_178:
[----:B--2---:R-:W-:Y:S01]  /*6cf0*/  PRMT R8, R18, 0x9910, RZ ;  /* 0x0000991012087816 */ /* 0x004fe200000000ff */
[----:B-1----:R1:W-:Y:S03]  /*6d00*/  @!P2 SYNCS.ARRIVE.TRANS64 RZ, [R15+URZ], R9 ;  /* 0x000000090fffa9a7 */ /* 0x0023e6000800003f */
[----:B------:R-:W-:-:S13]  /*6d10*/  ISETP.NE.AND P1, PT, R8, 0x2, PT ;  /* 0x000000020800780c */ /* 0x000fda0003f25270 */
[----:B-1----:R-:W-:Y:S05]  /*6d20*/  @P1 BRA `(.L_x_150) ;  /* 0x0000000000041947 */ /* 0x002fea0003800000 */
[----:B------:R-:W-:Y:S01]  /*6d30*/  BPT.TRAP 0x1 ;  /* 0x000000040000795c */ /* 0x000fe20000300000 */
.L_x_150:
[----:B------:R-:W-:Y:S05]  /*6d40*/  @P0 BRA `(.L_x_151) ;  /* 0x0000000000040947 */ /* 0x000fea0003800000 */
[----:B------:R-:W-:Y:S01]  /*6d50*/  BPT.TRAP 0x1 ;  /* 0x000000040000795c */ /* 0x000fe20000300000 */
.L_x_151:
[--C-:B------:R-:W-:Y:S01]  /*6d60*/  IMAD R8, R7, 0x8000, R20.reuse ;  /* 0x0000800007087824 */ /* 0x100fe200078e0214 */
[----:B------:R-:W-:Y:S01]  /*6d70*/  R2UR UR9, R15 ;  /* 0x000000000f0972ca */ /* 0x000fe200000e0000 */
[C---:B------:R-:W-:Y:S01]  /*6d80*/  IMAD R20, R7.reuse, 0x2000, R20 ;  /* 0x0000200007147824 */ /* 0x040fe200078e0214 */
[----:B------:R-:W-:Y:S01]  /*6d90*/  UIADD3 UR4, UP0, UR20, 0xf0, URZ ;  /* 0x000000f014047890 */ /* 0x000fe2000ff1e03f */
[----:B------:R-:W-:Y:S01]  /*6da0*/  VIADD R4, R4, 0xffffffff ;  /* 0xffffffff04047836 */ /* 0x000fe20000000000 */
[----:B------:R-:W-:Y:S01]  /*6db0*/  R2UR UR5, R8 ;  /* 0x00000000080572ca */ /* 0x000fe200000e0000 */
[----:B------:R-:W-:Y:S01]  /*6dc0*/  UIADD3 UR22, UP1, UR20, 0x1f0, URZ ;  /* 0x000001f014167890 */ /* 0x000fe2000ff3e03f */
[----:B------:R-:W-:Y:S01]  /*6dd0*/  R2UR UR8, R20 ;  /* 0x00000000140872ca */ /* 0x000fe200000e0000 */
[----:B------:R-:W-:Y:S01]  /*6de0*/  VIADD R7, R7, 0x1 ;  /* 0x0000000107077836 */ /* 0x000fe20000000000 */
[----:B------:R-:W-:Y:S01]  /*6df0*/  R2UR UR11, R13 ;  /* 0x000000000d0b72ca */ /* 0x000fe200000e0000 */
[----:B------:R-:W-:Y:S01]  /*6e00*/  UIADD3.X UR23, URZ, UR21, URZ, UP1, !UPT ;  /* 0x000000153f177290 */ /* 0x000fe20008ffe43f */
[----:B------:R-:W-:Y:S01]  /*6e10*/  R2UR UR10, R19 ;  /* 0x00000000130a72ca */ /* 0x000fe200000e0000 */
[----:B------:R-:W-:Y:S01]  /*6e20*/  UMOV UR6, 0x0 ;  /* 0x0000000000067882 */ /* 0x000fe20000000000 */
[----:B------:R-:W-:Y:S01]  /*6e30*/  R2UR UR12, R6 ;  /* 0x00000000060c72ca */ /* 0x000fe200000e0000 */
[----:B------:R-:W-:Y:S01]  /*6e40*/  UMOV UR7, 0x10000000 ;  /* 0x1000000000077882 */ /* 0x000fe20000000000 */
[----:B------:R-:W-:-:S02]  /*6e50*/  R2UR UR18, R14 ;  /* 0x000000000e1272ca */ /* 0x000fc400000e0000 */
[----:B------:R-:W-:Y:S01]  /*6e60*/  ISETP.GT.AND P3, PT, R4, 0x1, PT ;  /* 0x000000010400780c */ /* 0x000fe20003f64270 */
[----:B------:R-:W-:Y:S01]  /*6e70*/  UIADD3 UR13, UR5, 0x8400, URZ ;  /* 0x00008400050d7890 */ /* 0x000fe2000fffe03f */
[----:B------:R-:W-:Y:S01]  /*6e80*/  ISETP.NE.AND P1, PT, R7, 0x4, PT ;  /* 0x000000040700780c */ /* 0x000fe20003f25270 */
[----:B------:R-:W-:Y:S01]  /*6e90*/  UIADD3.X UR5, URZ, UR21, URZ, UP0, !UPT ;  /* 0x000000153f057290 */ /* 0x000fe200087fe43f */
[----:B------:R-:W-:Y:S01]  /*6ea0*/  IADD3 R19, R19, 0x40, RZ ;  /* 0x0000004013137810 */ /* 0x000fe20007ffe0ff */
[----:B------:R-:W-:Y:S01]  /*6eb0*/  UIADD3 UR14, UR8, 0x28400, URZ ;  /* 0x00028400080e7890 */ /* 0x000fe2000fffe03f */
[----:B------:R-:W-:Y:S02]  /*6ec0*/  SEL R8, RZ, 0x1, P1 ;  /* 0x00000001ff087807 */ /* 0x000fe40000800000 */
[----:B------:R-:W-:Y:S01]  /*6ed0*/  UMOV UR8, UR13 ;  /* 0x0000000d00087c82 */ /* 0x000fe20008000000 */
[----:B------:R-:W-:Y:S02]  /*6ee0*/  SEL R7, R7, RZ, P1 ;  /* 0x000000ff07077207 */ /* 0x000fe40000800000 */
[----:B------:R-:W-:Y:S01]  /*6ef0*/  LOP3.LUT R5, R5, R8, RZ, 0x3c, !PT ;  /* 0x0000000805057212 */ /* 0x000fe200078e3cff */
[----:B------:R1:W-:Y:S02]  /*6f00*/  UTMALDG.3D [UR8], [UR4], desc[UR6] ;  /* 0x00000608040075b4 */ /* 0x0003e40008011000 */
[----:B-1----:R-:W-:Y:S01]  /*6f10*/  UMOV UR8, UR14 ;  /* 0x0000000e00087c82 */ /* 0x002fe20008000000 */
[----:B------:R-:W-:-:S02]  /*6f20*/  UMOV UR11, UR18 ;  /* 0x00000012000b7c82 */ /* 0x000fc40008000000 */
[----:B------:R1:W-:Y:S02]  /*6f30*/  UTMALDG.3D [UR8], [UR22], desc[UR6] ;  /* 0x00000608160075b4 */ /* 0x0003e40008011000 */
[----:B-1----:R-:W-:Y:S05]  /*6f40*/  @P3 BRA `(.L_x_152) ;  /* 0xfffffffc00483947 */ /* 0x002fea000383ffff */
.L_x_148:
[----:B------:R-:W-:Y:S05]  /*6f50*/  BSYNC B1 ;  /* 0x0000000000017941 */ /* 0x000fea0003800000 */
.L_x_147:
[----:B------:R-:W-:Y:S01]  /*6f60*/  LOP3.LUT P3, RZ, R10, 0xff, RZ, 0xc0, !PT ;  /* 0x000000ff0aff7812 */ /* 0x000fe2000786c0ff */
[----:B------:R-:W-:Y:S01]  /*6f70*/  IMAD.IADD R0, R11, 0x1, R0 ;  /* 0x000000010b007824 */ /* 0x000fe200078e0200 */
[----:B------:R-:W-:Y:S01]  /*6f80*/  IADD3 R16, P4, R16, UR40, RZ ;  /* 0x0000002810107c10 */ /* 0x000fe2000ff9e0ff */
[----:B------:R-:W-:Y:S01]  /*6f90*/  ULDC.64 UR4, c[0x0][0x8f8] ;  /* 0x00023e0000047ab9 */ /* 0x000fe20000000a00 */
[----:B------:R-:W-:Y:S01]  /*6fa0*/  BSSY B1, `(.L_x_153) ;  /* 0x000006d000017945 */ /* 0x000fe20003800000 */
[----:B------:R-:W-:Y:S01]  /*6fb0*/  IMAD.MOV.U32 R13, RZ, RZ, -0x1 ;  /* 0xffffffffff0d7424 */ /* 0x000fe200078e00ff */
[----:B------:R-:W-:Y:S01]  /*6fc0*/  SHF.R.U32.HI R4, RZ, 0x2, R0 ;  /* 0x00000002ff047819 */ /* 0x000fe20000011600 */
[----:B------:R-:W-:Y:S01]  /*6fd0*/  IMAD.MOV.U32 R7, RZ, RZ, -0x1 ;  /* 0xffffffffff077424 */ /* 0x000fe200078e00ff */
[----:B------:R-:W-:Y:S02]  /*6fe0*/  ISETP.GT.U32.AND P1, PT, R0, 0x3, PT ;  /* 0x000000030000780c */ /* 0x000fe40003f24070 */
[----:B------:R-:W-:-:S02]  /*6ff0*/  LOP3.LUT R4, R4, 0x1, RZ, 0xc0, !PT ;  /* 0x0000000104047812 */ /* 0x000fc400078ec0ff */
[----:B------:R-:W-:Y:S01]  /*7000*/  ISETP.LT.U32.AND P1, PT, R11, 0x4, P1 ;  /* 0x000000040b00780c */ /* 0x000fe20000f21070 */
[----:B------:R-:W1:Y:S01]  /*7010*/  @P3 S2R R6, SR_CgaCtaId ;  /* 0x0000000000063919 */ /* 0x000e620000008800 */
[----:B------:R-:W-:Y:S02]  /*7020*/  @P3 MOV R5, 0x400 ;  /* 0x0000040000053802 */ /* 0x000fe40000000f00 */
[----:B------:R-:W-:Y:S02]  /*7030*/  IADD3.X R17, R17, UR38, RZ, P4, !PT ;  /* 0x0000002611117c10 */ /* 0x000fe4000a7fe4ff */
[----:B------:R-:W-:Y:S02]  /*7040*/  ISETP.GE.U32.AND P4, PT, R16, UR4, PT ;  /* 0x0000000410007c0c */ /* 0x000fe4000bf86070 */
[----:B------:R-:W-:Y:S02]  /*7050*/  LOP3.LUT R0, R0, 0x3, RZ, 0xc0, !PT ;  /* 0x0000000300007812 */ /* 0x000fe400078ec0ff */
[----:B------:R-:W-:-:S02]  /*7060*/  PRMT R10, RZ, 0x7610, R10 ;  /* 0x00007610ff0a7816 */ /* 0x000fc4000000000a */
[----:B-1----:R-:W-:Y:S01]  /*7070*/  @P3 LEA R5, R6, R5, 0x18 ;  /* 0x0000000506053211 */ /* 0x002fe200078ec0ff */
[----:B------:R-:W-:-:S03]  /*7080*/  IMAD.MOV.U32 R6, RZ, RZ, -0x1 ;  /* 0xffffffffff067424 */ /* 0x000fc600078e00ff */
[----:B------:R1:W-:Y:S01]  /*7090*/  @P3 SYNCS.ARRIVE.TRANS64.A1T0 RZ, [R5+URZ+0x88], RZ ;  /* 0x000088ff05ff39a7 */ /* 0x0003e2000810003f */
[----:B------:R-:W-:Y:S02]  /*70a0*/  ISETP.NE.U32.AND P3, PT, R4, 0x1, PT ;  /* 0x000000010400780c */ /* 0x000fe40003f65070 */
[----:B------:R-:W-:Y:S02]  /*70b0*/  SEL R4, RZ, 0x1, !P1 ;  /* 0x00000001ff047807 */ /* 0x000fe40004800000 */
[----:B------:R-:W-:Y:S02]  /*70c0*/  ISETP.GE.U32.AND.EX P1, PT, R17, UR5, PT, P4 ;  /* 0x0000000511007c0c */ /* 0x000fe4000bf26140 */
[----:B------:R-:W-:-:S04]  /*70d0*/  ISETP.GT.U32.AND P3, PT, R11, 0x3, !P3 ;  /* 0x000000030b00780c */ /* 0x000fc80005f64070 */
[----:B-1----:R-:W-:-:S04]  /*70e0*/  SEL R5, RZ, 0x1, !P3 ;  /* 0x00000001ff057807 */ /* 0x002fc80005800000 */
[--C-:B------:R-:W-:Y:S02]  /*70f0*/  LOP3.LUT R3, R5, R3, R4.reuse, 0x96, !PT ;  /* 0x0000000305037212 */ /* 0x100fe400078e9604 */
[----:B------:R-:W-:Y:S01]  /*7100*/  PRMT R4, RZ, 0x7610, R4 ;  /* 0x00007610ff047816 */ /* 0x000fe20000000004 */
[----:B------:R-:W-:Y:S06]  /*7110*/  @P1 BRA `(.L_x_154) ;  /* 0x0000000400541947 */ /* 0x000fec0003800000 */
[----:B------:R-:W-:Y:S01]  /*7120*/  ULDC.64 UR4, c[0x0][0x8d0] ;  /* 0x0002340000047ab9 */ /* 0x000fe20000000a00 */
[----:B------:R-:W1:Y:S01]  /*7130*/  S2R R14, SR_CTAID.X ;  /* 0x00000000000e7919 */ /* 0x000e620000002500 */
[----:B------:R-:W-:Y:S01]  /*7140*/  ISETP.NE.U32.AND P1, PT, RZ, UR4, PT ;  /* 0x00000004ff007c0c */ /* 0x000fe2000bf25070 */
[----:B------:R-:W-:Y:S01]  /*7150*/  ULDC UR7, c[0x0][0x8d8] ;  /* 0x0002360000077ab9 */ /* 0x000fe20000000800 */
[----:B------:R-:W-:Y:S01]  /*7160*/  IMAD.MOV.U32 R4, RZ, RZ, R16 ;  /* 0x000000ffff047224 */ /* 0x000fe200078e0010 */
[----:B------:R-:W2:Y:S01]  /*7170*/  S2R R13, SR_CTAID.Y ;  /* 0x00000000000d7919 */ /* 0x000ea20000002600 */
[----:B------:R-:W-:Y:S01]  /*7180*/  ISETP.NE.AND.EX P1, PT, RZ, UR5, PT, P1 ;  /* 0x00000005ff007c0c */ /* 0x000fe2000bf25310 */
[----:B------:R-:W-:-:S12]  /*7190*/  IMAD.MOV.U32 R5, RZ, RZ, R17 ;  /* 0x000000ffff057224 */ /* 0x000fd800078e0011 */
[----:B------:R-:W-:Y:S05]  /*71a0*/  @!P1 BRA `(.L_x_155) ;  /* 0x0000000000289947 */ /* 0x000fea0003800000 */
[----:B------:R-:W-:Y:S02]  /*71b0*/  ULDC UR6, c[0x0][0x8dc] ;  /* 0x0002370000067ab9 */ /* 0x000fe40000000800 */
[----:B------:R-:W-:-:S05]  /*71c0*/  IADD3 R9, P1, R16, UR6, RZ ;  /* 0x0000000610097c10 */ /* 0x000fca000ff3e0ff */
[----:B------:R-:W-:-:S04]  /*71d0*/  IMAD.X R15, RZ, RZ, R17, P1 ;  /* 0x000000ffff0f7224 */ /* 0x000fc800008e0611 */
[----:B------:R-:W-:-:S04]  /*71e0*/  IMAD.WIDE.U32 R6, R15, UR4, RZ ;  /* 0x000000040f067c25 */ /* 0x000fc8000f8e00ff */
[----:B------:R-:W-:-:S04]  /*71f0*/  IMAD.WIDE.U32 R6, P1, R9, UR5, R6 ;  /* 0x0000000509067c25 */ /* 0x000fc8000f820006 */
[----:B------:R-:W-:Y:S01]  /*7200*/  IMAD.WIDE.U32 R8, R9, UR4, RZ ;  /* 0x0000000409087c25 */ /* 0x000fe2000f8e00ff */
[----:B------:R-:W-:-:S03]  /*7210*/  IADD3.X R5, RZ, RZ, RZ, P1, !PT ;  /* 0x000000ffff057210 */ /* 0x000fc60000ffe4ff */
[----:B------:R-:W-:Y:S01]  /*7220*/  IMAD.MOV.U32 R4, RZ, RZ, R7 ;  /* 0x000000ffff047224 */ /* 0x000fe200078e0007 */
[----:B------:R-:W-:-:S05]  /*7230*/  IADD3 RZ, P1, R9, R6, RZ ;  /* 0x0000000609ff7210 */ /* 0x000fca0007f3e0ff */
[----:B------:R-:W-:-:S08]  /*7240*/  IMAD.WIDE.U32.X R4, R15, UR5, R4, P1 ;  /* 0x000000050f047c25 */ /* 0x000fd000088e0404 */
.L_x_155:
[--C-:B------:R-:W-:Y:S01]  /*7250*/  SHF.R.U64 R8, R4, UR7, R5.reuse ;  /* 0x0000000704087c19 */ /* 0x100fe20008001205 */
[----:B------:R-:W-:Y:S01]  /*7260*/  ULDC.64 UR4, c[0x0][0x8c8] ;  /* 0x0002320000047ab9 */ /* 0x000fe20000000a00 */
[----:B------:R-:W-:Y:S01]  /*7270*/  SHF.R.U32.HI R4, RZ, UR7, R5 ;  /* 0x00000007ff047c19 */ /* 0x000fe20008011605 */
[----:B------:R-:W3:Y:S01]  /*7280*/  LDC R25, c[0x0][0x144] ;  /* 0x00005100ff197b82 */ /* 0x000ee20000000800 */
[----:B------:R-:W-:Y:S01]  /*7290*/  IADD3 R7, P1, RZ, -R8, RZ ;  /* 0x80000008ff077210 */ /* 0x000fe20007f3e0ff */
[----:B------:R-:W-:Y:S01]  /*72a0*/  ULDC.64 UR8, c[0x0][0x8e8] ;  /* 0x00023a0000087ab9 */ /* 0x000fe20000000a00 */
[----:B-1----:R-:W-:Y:S01]  /*72b0*/  I2FP.F32.U32 R9, R14 ;  /* 0x0000000e00097245 */ /* 0x002fe20000201000 */
[----:B------:R-:W-:Y:S02]  /*72c0*/  ULDC UR6, c[0x0][0x8b0] ;  /* 0x00022c0000067ab9 */ /* 0x000fe40000000800 */
[----:B------:R-:W-:Y:S01]  /*72d0*/  IMAD.X R4, RZ, RZ, ~R4, P1 ;  /* 0x000000ffff047224 */ /* 0x000fe200008e0e04 */
[----:B------:R-:W-:Y:S01]  /*72e0*/  ISETP.NE.U32.AND P1, PT, RZ, UR8, PT ;  /* 0x00000008ff007c0c */ /* 0x000fe2000bf25070 */
[----:B------:R-:W1:Y:S02]  /*72f0*/  LDC R20, c[0x0][0x148] ;  /* 0x00005200ff147b82 */ /* 0x000e640000000800 */
[----:B------:R-:W-:Y:S01]  /*7300*/  IMAD R6, R4, UR4, RZ ;  /* 0x0000000404067c24 */ /* 0x000fe2000f8e02ff */
[----:B------:R-:W-:Y:S01]  /*7310*/  ISETP.NE.AND.EX P1, PT, RZ, UR9, PT, P1 ;  /* 0x00000009ff007c0c */ /* 0x000fe2000bf25310 */
[----:B------:R-:W-:Y:S01]  /*7320*/  IMAD.WIDE.U32 R4, R7, UR4, R16 ;  /* 0x0000000407047c25 */ /* 0x000fe2000f8e0010 */
[----:B------:R-:W-:-:S03]  /*7330*/  ULDC UR4, c[0x0][0x150] ;  /* 0x0000540000047ab9 */ /* 0x000fc60000000800 */
[----:B------:R-:W-:Y:S02]  /*7340*/  IMAD R7, R7, UR5, R6 ;  /* 0x0000000507077c24 */ /* 0x000fe4000f8e0206 */
[----:B------:R-:W-:Y:S01]  /*7350*/  FMUL R6, R9, UR4 ;  /* 0x0000000409067c20 */ /* 0x000fe20008400000 */
[----:B------:R-:W-:Y:S01]  /*7360*/  ULDC UR4, c[0x0][0x8c0] ;  /* 0x0002300000047ab9 */ /* 0x000fe20000000800 */
[----:B------:R-:W-:Y:S01]  /*7370*/  ULDC UR5, c[0x0][0x154] ;  /* 0x0000550000057ab9 */ /* 0x000fe20000000800 */
[----:B------:R-:W-:-:S03]  /*7380*/  IMAD.IADD R5, R5, 0x1, R7 ;  /* 0x0000000105057824 */ /* 0x000fc600078e0207 */
[----:B------:R-:W4:Y:S02]  /*7390*/  F2I.U32.TRUNC.NTZ R6, R6 ;  /* 0x0000000600067305 */ /* 0x000f24000020f000 */
[----:B------:R-:W-:Y:S02]  /*73a0*/  SHF.R.U64 R9, R4, UR4, R5 ;  /* 0x0000000404097c19 */ /* 0x000fe40008001205 */
[----:B--2---:R-:W-:-:S05]  /*73b0*/  I2FP.F32.U32 R4, R13 ;  /* 0x0000000d00047245 */ /* 0x004fca0000201000 */
[----:B------:R-:W-:Y:S01]  /*73c0*/  FMUL R21, R4, UR5 ;  /* 0x0000000504157c20 */ /* 0x000fe20008400000 */
[----:B------:R-:W-:Y:S01]  /*73d0*/  SHF.R.U32.HI R4, RZ, UR4, R5 ;  /* 0x00000004ff047c19 */ /* 0x000fe20008011605 */
[----:B------:R-:W-:-:S03]  /*73e0*/  ULDC UR4, c[0x0][0x900] ;  /* 0x0002400000047ab9 */ /* 0x000fc60000000800 */
[--C-:B------:R-:W-:Y:S01]  /*73f0*/  SHF.R.U64 R19, R9, UR6, R4.reuse ;  /* 0x0000000609137c19 */ /* 0x100fe20008001204 */
[----:B------:R-:W2:Y:S01]  /*7400*/  F2I.U32.TRUNC.NTZ R21, R21 ;  /* 0x0000001500157305 */ /* 0x000ea2000020f000 */
[----:B------:R-:W-:Y:S01]  /*7410*/  SHF.R.U32.HI R4, RZ, UR6, R4 ;  /* 0x00000006ff047c19 */ /* 0x000fe20008011604 */
[----:B----4-:R-:W-:-:S03]  /*7420*/  IMAD.MOV R6, RZ, RZ, -R6 ;  /* 0x000000ffff067224 */ /* 0x010fc600078e0a06 */
[----:B------:R-:W-:Y:S01]  /*7430*/  SHF.R.U64 R15, R19, UR4, R4 ;  /* 0x00000004130f7c19 */ /* 0x000fe20008001204 */
[----:B---3--:R-:W-:Y:S01]  /*7440*/  IMAD R14, R25, R6, R14 ;  /* 0x00000006190e7224 */ /* 0x008fe200078e020e */
[----:B------:R-:W-:-:S03]  /*7450*/  SHF.R.U32.HI R23, RZ, UR4, R4 ;  /* 0x00000004ff177c19 */ /* 0x000fc60008011604 */
[----:B------:R-:W-:Y:S02]  /*7460*/  IMAD.MOV.U32 R4, RZ, RZ, R15 ;  /* 0x000000ffff047224 */ /* 0x000fe400078e000f */
[----:B------:R-:W-:Y:S01]  /*7470*/  IMAD.MOV.U32 R5, RZ, RZ, R23 ;  /* 0x000000ffff057224 */ /* 0x000fe200078e0017 */
[----:B--2---:R-:W-:Y:S06]  /*7480*/  @!P1 BRA `(.L_x_156) ;  /* 0x0000000000289947 */ /* 0x004fec0003800000 */
[----:B------:R-:W-:Y:S02]  /*7490*/  ULDC UR4, c[0x0][0x8f4] ;  /* 0x00023d0000047ab9 */ /* 0x000fe40000000800 */
[----:B------:R-:W-:-:S05]  /*74a0*/  IADD3 R5, P1, R15, UR4, RZ ;  /* 0x000000040f057c10 */ /* 0x000fca000ff3e0ff */
[----:B------:R-:W-:-:S04]  /*74b0*/  IMAD.X R23, RZ, RZ, R23, P1 ;  /* 0x000000ffff177224 */ /* 0x000fc800008e0617 */
[----:B------:R-:W-:-:S04]  /*74c0*/  IMAD.WIDE.U32 R6, R23, UR8, RZ ;  /* 0x0000000817067c25 */ /* 0x000fc8000f8e00ff */
[----:B------:R-:W-:-:S04]  /*74d0*/  IMAD.WIDE.U32 R6, P1, R5, UR9, R6 ;  /* 0x0000000905067c25 */ /* 0x000fc8000f820006 */
[----:B------:R-:W-:-:S04]  /*74e0*/  IMAD.WIDE.U32 R4, R5, UR8, RZ ;  /* 0x0000000805047c25 */ /* 0x000fc8000f8e00ff */
[----:B------:R-:W-:Y:S01]  /*74f0*/  IMAD.MOV.U32 R4, RZ, RZ, R7 ;  /* 0x000000ffff047224 */ /* 0x000fe200078e0007 */
[----:B------:R-:W-:Y:S02]  /*7500*/  IADD3 RZ, P3, R5, R6, RZ ;  /* 0x0000000605ff7210 */ /* 0x000fe40007f7e0ff */
[----:B------:R-:W-:-:S03]  /*7510*/  IADD3.X R5, RZ, RZ, RZ, P1, !PT ;  /* 0x000000ffff057210 */ /* 0x000fc60000ffe4ff */
[----:B------:R-:W-:-:S08]  /*7520*/  IMAD.WIDE.U32.X R4, R23, UR9, R4, P3 ;  /* 0x0000000917047c25 */ /* 0x000fd000098e0404 */
.L_x_156:
[----:B------:R-:W-:Y:S01]  /*7530*/  ISETP.NE.AND P1, PT, R2, 0x1, PT ;  /* 0x000000010200780c */ /* 0x000fe20003f25270 */
[----:B------:R-:W-:Y:S01]  /*7540*/  ULDC UR4, c[0x0][0x8f0] ;  /* 0x00023c0000047ab9 */ /* 0x000fe20000000800 */
[----:B------:R-:W-:Y:S01]  /*7550*/  LOP3.LUT R19, R19, UR16, RZ, 0xc0, !PT ;  /* 0x0000001013137c12 */ /* 0x000fe2000f8ec0ff */
[----:B------:R-:W-:Y:S01]  /*7560*/  IMAD.MOV R21, RZ, RZ, -R21 ;  /* 0x000000ffff157224 */ /* 0x000fe200078e0a15 */
[----:B------:R-:W-:Y:S01]  /*7570*/  SHF.R.U64 R4, R4, UR4, R5 ;  /* 0x0000000404047c19 */ /* 0x000fe20008001205 */
[----:B------:R-:W-:Y:S01]  /*7580*/  ULDC UR4, c[0x0][0x8e0] ;  /* 0x0002380000047ab9 */ /* 0x000fe20000000800 */
[----:B------:R-:W-:Y:S01]  /*7590*/  ULDC UR5, c[0x0][0x8b8] ;  /* 0x00022e0000057ab9 */ /* 0x000fe20000000800 */
[----:B------:R-:W-:Y:S02]  /*75a0*/  IMAD.MOV.U32 R5, RZ, RZ, 0x1 ;  /* 0x00000001ff057424 */ /* 0x000fe400078e00ff */
[----:B------:R-:W-:Y:S02]  /*75b0*/  IMAD.MOV R6, RZ, RZ, -R4 ;  /* 0x000000ffff067224 */ /* 0x000fe400078e0a04 */
[----:B------:R-:W-:Y:S01]  /*75c0*/  IMAD R19, R4, UR17, R19 ;  /* 0x0000001104137c24 */ /* 0x000fe2000f8e0213 */
[----:B------:R-:W-:Y:S01]  /*75d0*/  LOP3.LUT R4, R9, UR15, RZ, 0xc0, !PT ;  /* 0x0000000f09047c12 */ /* 0x000fe2000f8ec0ff */
[----:B-1----:R-:W-:-:S02]  /*75e0*/  @P1 IMAD R14, R20, R21, R13 ;  /* 0x00000015140e1224 */ /* 0x002fc400078e020d */
[----:B------:R-:W-:Y:S01]  /*75f0*/  IMAD R15, R6, UR4, R15 ;  /* 0x00000004060f7c24 */ /* 0x000fe2000f8e020f */
[----:B------:R-:W-:Y:S01]  /*7600*/  ULDC UR4, c[0x0][0x8a8] ;  /* 0x00022a0000047ab9 */ /* 0x000fe20000000800 */
[----:B------:R-:W-:Y:S02]  /*7610*/  IMAD R14, R19, UR5, R14 ;  /* 0x00000005130e7c24 */ /* 0x000fe4000f8e020e */
[--C-:B------:R-:W-:Y:S01]  /*7620*/  IMAD R15, R15, UR4, R4.reuse ;  /* 0x000000040f0f7c24 */ /* 0x100fe2000f8e0204 */
[----:B------:R-:W-:Y:S01]  /*7630*/  PRMT R4, R5, 0x7610, R4 ;  /* 0x0000761005047816 */ /* 0x000fe20000000004 */
[----:B------:R-:W-:-:S03]  /*7640*/  IMAD.MOV.U32 R6, RZ, RZ, R8 ;  /* 0x000000ffff067224 */ /* 0x000fc600078e0008 */
[----:B------:R-:W-:Y:S02]  /*7650*/  SEL R7, R15, R14, !P1 ;  /* 0x0000000e0f077207 */ /* 0x000fe40004800000 */
[----:B------:R-:W-:-:S07]  /*7660*/  SEL R13, R14, R15, !P1 ;  /* 0x0000000f0e0d7207 */ /* 0x000fce0004800000 */
.L_x_154:
[----:B------:R-:W-:Y:S05]  /*7670*/  BSYNC B1 ;  /* 0x0000000000017941 */ /* 0x000fea0003800000 */
.L_x_153:
[----:B------:R-:W-:-:S13]  /*7680*/  LOP3.LUT P1, RZ, R4, 0xff, RZ, 0xc0, !PT ;  /* 0x000000ff04ff7812 */ /* 0x000fda000782c0ff */
[----:B------:R-:W-:Y:S05]  /*7690*/  @P1 BRA `(.L_x_157) ;  /* 0xfffffff400401947 */ /* 0x000fea000383ffff */
[----:B------:R-:W-:Y:S05]  /*76a0*/  BSYNC B0 ;  /* 0x0000000000007941 */ /* 0x000fea0003800000 */
.L_x_145:
[----:B------:R-:W-:-:S03]  /*76b0*/  UMOV UR4, 0xffffffff ;  /* 0xffffffff00047882 */ /* 0x000fc60000000000 */
[----:B------:R-:W-:Y:S05]  /*76c0*/  BRA.DIV UR4, `(.L_x_158) ;  /* 0x0000000a041c7947 */ /* 0x000fea000b800000 */
[----:B------:R-:W-:-:S13]  /*76d0*/  ELECT P6, URZ, PT ;  /* 0x00000000003f782f */ /* 0x000fda00038c0000 */
.L_x_181:
[----:B------:R-:W-:Y:S05]  /*76e0*/  @!P6 BRA `(.L_x_9) ;  /* 0x0000000000a4e947 */ /* 0x000fea0003800000 */
[----:B------:R-:W-:-:S04]  /*76f0*/  LOP3.LUT R22, R22, 0x2, RZ, 0xfc, !PT ;  /* 0x0000000216167812 */ /* 0x000fc800078efcff */
[----:B------:R-:W-:-:S13]  /*7700*/  ISETP.NE.AND P0, PT, R22, 0x3, PT ;  /* 0x000000031600780c */ /* 0x000fda0003f05270 */
[----:B------:R-:W-:Y:S05]  /*7710*/  @!P0 BRA `(.L_x_159) ;  /* 0x0000000000048947 */ /* 0x000fea0003800000 */
[----:B------:R-:W-:Y:S01]  /*7720*/  BPT.TRAP 0x1 ;  /* 0x000000040000795c */ /* 0x000fe20000300000 */
.L_x_159:
[----:B------:R-:W1:Y:S01]  /*7730*/  S2R R5, SR_CgaCtaId ;  /* 0x0000000000057919 */ /* 0x000e620000008800 */
[----:B------:R-:W-:Y:S02]  /*7740*/  MOV R2, 0x400 ;  /* 0x0000040000027802 */ /* 0x000fe40000000f00 */
[----:B------:R-:W-:Y:S02]  /*7750*/  SHF.L.U32 R4, R3, 0x1f, RZ ;  /* 0x0000001f03047819 */ /* 0x000fe400000006ff */
[----:B-1----:R-:W-:-:S05]  /*7760*/  LEA R5, R5, R2, 0x18 ;  /* 0x0000000205057211 */ /* 0x002fca00078ec0ff */
[----:B------:R-:W-:-:S04]  /*7770*/  VIADD R5, R5, 0x20 ;  /* 0x0000002005057836 */ /* 0x000fc80000000000 */
[C---:B------:R-:W-:Y:S01]  /*7780*/  IMAD R7, R0.reuse, 0x8, R5 ;  /* 0x0000000800077824 */ /* 0x040fe200078e0205 */
[----:B------:R-:W-:-:S03]  /*7790*/  IADD3 R0, R0, 0x1, RZ ;  /* 0x0000000100007810 */ /* 0x000fc60007ffe0ff */
[----:B------:R-:W1:Y:S01]  /*77a0*/  SYNCS.PHASECHK.TRANS64.TRYWAIT P0, [R7+URZ], R4 ;  /* 0x00000004070075a7 */ /* 0x000e62000800017f */
[----:B------:R-:W-:-:S04]  /*77b0*/  ISETP.NE.AND P1, PT, R0, 0x4, PT ;  /* 0x000000040000780c */ /* 0x000fc80003f25270 */
[----:B------:R-:W-:Y:S02]  /*77c0*/  SEL R2, RZ, 0x1, P1 ;  /* 0x00000001ff027807 */ /* 0x000fe40000800000 */
[----:B------:R-:W-:Y:S02]  /*77d0*/  SEL R0, R0, RZ, P1 ;  /* 0x000000ff00007207 */ /* 0x000fe40000800000 */
[----:B------:R-:W-:-:S03]  /*77e0*/  LOP3.LUT R9, R3, R2, RZ, 0x3c, !PT ;  /* 0x0000000203097212 */ /* 0x000fc600078e3cff */
[----:B------:R-:W-:Y:S01]  /*77f0*/  IMAD R6, R0, 0x8, R5 ;  /* 0x0000000800067824 */ /* 0x000fe200078e0205 */
[----:B------:R-:W-:Y:S01]  /*7800*/  SHF.L.U32 R3, R9, 0x1f, RZ ;  /* 0x0000001f09037819 */ /* 0x000fe200000006ff */
[----:B-1----:R-:W-:Y:S06]  /*7810*/  @!P0 BRA `(.L_x_160) ;  /* 0x0000000400e88947 */ /* 0x002fec0003800000 */
.L_x_182:
[----:B------:R-:W2:Y:S01]  /*7820*/  SYNCS.PHASECHK.TRANS64.TRYWAIT P0, [R6+URZ], R3 ;  /* 0x00000003060075a7 */ /* 0x000ea2000800017f */
[----:B------:R-:W-:-:S05]  /*7830*/  VIADD R0, R0, 0x1 ;  /* 0x0000000100007836 */ /* 0x000fca0000000000 */
[----:B------:R-:W-:-:S04]  /*7840*/  ISETP.NE.AND P1, PT, R0, 0x4, PT ;  /* 0x000000040000780c */ /* 0x000fc80003f25270 */
[----:B------:R-:W-:Y:S02]  /*7850*/  SEL R2, RZ, 0x1, P1 ;  /* 0x00000001ff027807 */ /* 0x000fe40000800000 */
[----:B------:R-:W-:Y:S02]  /*7860*/  SEL R0, R0, RZ, P1 ;  /* 0x000000ff00007207 */ /* 0x000fe40000800000 */
[----:B------:R-:W-:-:S03]  /*7870*/  LOP3.LUT R9, R9, R2, RZ, 0x3c, !PT ;  /* 0x0000000209097212 */ /* 0x000fc600078e3cff */
[----:B-1----:R-:W-:Y:S01]  /*7880*/  IMAD R7, R0, 0x8, R5 ;  /* 0x0000000800077824 */ /* 0x002fe200078e0205 */
[----:B------:R-:W-:Y:S01]  /*7890*/  SHF.L.U32 R4, R9, 0x1f, RZ ;  /* 0x0000001f09047819 */ /* 0x000fe200000006ff */
[----:B--2---:R-:W-:Y:S06]  /*78a0*/  @!P0 BRA `(.L_x_161) ;  /* 0x0000000400d88947 */ /* 0x004fec0003800000 */
.L_x_183:
[----:B------:R-:W2:Y:S01]  /*78b0*/  SYNCS.PHASECHK.TRANS64.TRYWAIT P0, [R7+URZ], R4 ;  /* 0x00000004070075a7 */ /* 0x000ea2000800017f */
[----:B------:R-:W-:-:S05]  /*78c0*/  VIADD R0, R0, 0x1 ;  /* 0x0000000100007836 */ /* 0x000fca0000000000 */
[----:B------:R-:W-:-:S04]  /*78d0*/  ISETP.NE.AND P1, PT, R0, 0x4, PT ;  /* 0x000000040000780c */ /* 0x000fc80003f25270 */
[----:B------:R-:W-:Y:S02]  /*78e0*/  SEL R2, RZ, 0x1, P1 ;  /* 0x00000001ff027807 */ /* 0x000fe40000800000 */
[----:B------:R-:W-:Y:S02]  /*78f0*/  SEL R0, R0, RZ, P1 ;  /* 0x000000ff00007207 */ /* 0x000fe40000800000 */
[----:B------:R-:W-:Y:S01]  /*7900*/  LOP3.LUT R2, R9, R2, RZ, 0x3c, !PT ;  /* 0x0000000209027212 */ /* 0x000fe200078e3cff */
[----:B--2---:R-:W-:Y:S06]  /*7910*/  @!P0 BRA `(.L_x_162) ;  /* 0x0000000400d08947 */ /* 0x004fec0003800000 */
.L_x_184:
[----:B------:R-:W-:Y:S01]  /*7920*/  IMAD R5, R0, 0x8, R5 ;  /* 0x0000000800057824 */ /* 0x000fe200078e0205 */
[----:B------:R-:W-:-:S07]  /*7930*/  SHF.L.U32 R0, R2, 0x1f, RZ ;  /* 0x0000001f02007819 */ /* 0x000fce00000006ff */
.L_x_163:
[----:B---3--:R3:W4:Y:S02]  /*7940*/  SYNCS.PHASECHK.TRANS64.TRYWAIT P0, [R5+URZ], R0 ;  /* 0x00000000050075a7 */ /* 0x008724000800017f */
[----:B----4-:R-:W-:Y:S05]  /*7950*/  @!P0 NANOSLEEP.SYNCS 0x989680 ;  /* 0x009896800000895d */ /* 0x010fea0003900000 */
[----:B------:R-:W4:Y:S02]  /*7960*/  @!P0 SYNCS.PHASECHK.TRANS64 P0, [R5+URZ], R0 ;  /* 0x00000000050085a7 */ /* 0x000f24000800007f */
[----:B----4-:R-:W-:Y:S05]  /*7970*/  @!P0 BRA `(.L_x_163) ;  /* 0xfffffffc00f08947 */ /* 0x010fea000383ffff */
.L_x_9:
[----:B------:R-:W-:Y:S05]  /*7980*/  BSYNC B6 ;  /* 0x0000000000067941 */ /* 0x000fea0003800000 */
.L_x_7:
[----:B------:R-:W-:Y:S05]  /*7990*/  EXIT ;  /* 0x000000000000794d */ /* 0x000fea0003800000 */
.L_x_22:
[----:B----4-:R4:W1:Y:S02]  /*79a0*/  SYNCS.PHASECHK.TRANS64.TRYWAIT P1, [R3+URZ], R0 ;  /* 0x00000000030075a7 */ /* 0x010864000802017f */
[----:B-1----:R-:W-:Y:S05]  /*79b0*/  @!P1 NANOSLEEP.SYNCS 0x989680 ;  /* 0x009896800000995d */ /* 0x002fea0003900000 */
[----:B------:R-:W1:Y:S02]  /*79c0*/  @!P1 SYNCS.PHASECHK.TRANS64 P1, [R3+URZ], R0 ;  /* 0x00000000030095a7 */ /* 0x000e64000802007f */
[----:B-1----:R-:W-:Y:S05]  /*79d0*/  @!P1 BRA `(.L_x_22) ;  /* 0xfffffffc00f09947 */ /* 0x002fea000383ffff */
[----:B------:R-:W-:Y:S05]  /*79e0*/  BRA `(.L_x_21) ;  /* 0xffffff9c00487947 */ /* 0x000fea000383ffff */
.L_x_27:
[----:B---3--:R-:W-:-:S04]  /*79f0*/  IMAD.U32 R4, RZ, RZ, UR4 ;  /* 0x00000004ff047e24 */ /* 0x008fc8000f8e00ff */
[----:B------:R3:W4:Y:S03]  /*7a00*/  SYNCS.PHASECHK.TRANS64.TRYWAIT P1, [R4+URZ], R3 ;  /* 0x00000003040075a7 */ /* 0x000726000802017f */
[----:B----4-:R-:W-:Y:S05]  /*7a10*/  @!P1 NANOSLEEP.SYNCS 0x989680 ;  /* 0x009896800000995d */ /* 0x010fea0003900000 */
[----:B------:R-:W4:Y:S02]  /*7a20*/  @!P1 SYNCS.PHASECHK.TRANS64 P1, [R4+URZ], R3 ;  /* 0x00000003040095a7 */ /* 0x000f24000802007f */
[----:B----4-:R-:W-:Y:S05]  /*7a30*/  @!P1 BRA `(.L_x_27) ;  /* 0xfffffffc00ec9947 */ /* 0x010fea000383ffff */
[----:B------:R-:W-:Y:S05]  /*7a40*/  BRA `(.L_x_26) ;  /* 0xffffffa0007c7947 */ /* 0x000fea000383ffff */
.L_x_50:
[----:B-1----:R-:W-:-:S04]  /*7a50*/  IMAD.U32 R5, RZ, RZ, UR53 ;  /* 0x00000035ff057e24 */ /* 0x002fc8000f8e00ff */
[----:B------:R1:W2:Y:S03]  /*7a60*/  SYNCS.PHASECHK.TRANS64.TRYWAIT P3, [R5+URZ+0x40], R4 ;  /* 0x00004004050075a7 */ /* 0x0002a6000806017f */
[----:B--2---:R-:W-:Y:S05]  /*7a70*/  @!P3 NANOSLEEP.SYNCS 0x989680 ;  /* 0x009896800000b95d */ /* 0x004fea0003900000 */
[----:B------:R-:W2:Y:S02]  /*7a80*/  @!P3 SYNCS.PHASECHK.TRANS64 P3, [R5+URZ+0x40], R4 ;  /* 0x000040040500b5a7 */ /* 0x000ea4000806007f */
[----:B--2---:R-:W-:Y:S05]  /*7a90*/  @!P3 BRA `(.L_x_50) ;  /* 0xfffffffc00ecb947 */ /* 0x004fea000383ffff */
[----:B------:R-:W-:Y:S05]  /*7aa0*/  BRA `(.L_x_164) ;  /* 0xffffffac00b47947 */ /* 0x000fea000383ffff */
.L_x_61:
[----:B-1----:R1:W2:Y:S02]  /*7ab0*/  SYNCS.PHASECHK.TRANS64.TRYWAIT P5, [R20+URZ+0x40], R21 ;  /* 0x00004015140075a7 */ /* 0x0022a400080a017f */
[----:B--2---:R-:W-:Y:S05]  /*7ac0*/  @!P5 NANOSLEEP.SYNCS 0x989680 ;  /* 0x009896800000d95d */ /* 0x004fea0003900000 */
[----:B------:R-:W2:Y:S02]  /*7ad0*/  @!P5 SYNCS.PHASECHK.TRANS64 P5, [R20+URZ+0x40], R21 ;  /* 0x000040151400d5a7 */ /* 0x000ea400080a007f */
[----:B--2---:R-:W-:Y:S05]  /*7ae0*/  @!P5 BRA `(.L_x_61) ;  /* 0xfffffffc00f0d947 */ /* 0x004fea000383ffff */
[----:B------:R-:W-:Y:S05]  /*7af0*/  BRA `(.L_x_165) ;  /* 0xffffffb400fc7947 */ /* 0x000fea000383ffff */
.L_x_71:
[----:B-1----:R1:W2:Y:S02]  /*7b00*/  SYNCS.PHASECHK.TRANS64.TRYWAIT P5, [R20+URZ+0x40], R21 ;  /* 0x00004015140075a7 */ /* 0x0022a400080a017f */
[----:B--2---:R-:W-:Y:S05]  /*7b10*/  @!P5 NANOSLEEP.SYNCS 0x989680 ;  /* 0x009896800000d95d */ /* 0x004fea0003900000 */
[----:B------:R-:W2:Y:S02]  /*7b20*/  @!P5 SYNCS.PHASECHK.TRANS64 P5, [R20+URZ+0x40], R21 ;  /* 0x000040151400d5a7 */ /* 0x000ea400080a007f */
[----:B--2---:R-:W-:Y:S05]  /*7b30*/  @!P5 BRA `(.L_x_71) ;  /* 0xfffffffc00f0d947 */ /* 0x004fea000383ffff */
[----:B------:R-:W-:Y:S05]  /*7b40*/  BRA `(.L_x_166) ;  /* 0xffffffbc00b87947 */ /* 0x000fea000383ffff */
.L_x_81:
[----:B-1----:R1:W2:Y:S02]  /*7b50*/  SYNCS.PHASECHK.TRANS64.TRYWAIT P4, [R20+URZ+0x40], R15 ;  /* 0x0000400f140075a7 */ /* 0x0022a4000808017f */
[----:B--2---:R-:W-:Y:S05]  /*7b60*/  @!P4 NANOSLEEP.SYNCS 0x989680 ;  /* 0x009896800000c95d */ /* 0x004fea0003900000 */
[----:B------:R-:W2:Y:S02]  /*7b70*/  @!P4 SYNCS.PHASECHK.TRANS64 P4, [R20+URZ+0x40], R15 ;  /* 0x0000400f1400c5a7 */ /* 0x000ea4000808007f */
[----:B--2---:R-:W-:Y:S05]  /*7b80*/  @!P4 BRA `(.L_x_81) ;  /* 0xfffffffc00f0c947 */ /* 0x004fea000383ffff */
[----:B------:R-:W-:Y:S05]  /*7b90*/  BRA `(.L_x_167) ;  /* 0xffffffc4007c7947 */ /* 0x000fea000383ffff */
.L_x_101:
[----:B-1----:R-:W-:-:S04]  /*7ba0*/  MOV R3, UR4 ;  /* 0x0000000400037c02 */ /* 0x002fc80008000f00 */
[----:B------:R1:W2:Y:S03]  /*7bb0*/  SYNCS.PHASECHK.TRANS64.TRYWAIT P0, [R3+URZ+0x88], R0 ;  /* 0x00008800030075a7 */ /* 0x0002a6000800017f */
[----:B--2---:R-:W-:Y:S05]  /*7bc0*/  @!P0 NANOSLEEP.SYNCS 0x989680 ;  /* 0x009896800000895d */ /* 0x004fea0003900000 */
[----:B------:R-:W2:Y:S02]  /*7bd0*/  @!P0 SYNCS.PHASECHK.TRANS64 P0, [R3+URZ+0x88], R0 ;  /* 0x00008800030085a7 */ /* 0x000ea4000800007f */
[----:B--2---:R-:W-:Y:S05]  /*7be0*/  @!P0 BRA `(.L_x_101) ;  /* 0xfffffffc00ec8947 */ /* 0x004fea000383ffff */
[----:B------:R-:W-:Y:S05]  /*7bf0*/  BRA `(.L_x_100) ;  /* 0xffffffdc00047947 */ /* 0x000fea000383ffff */
.L_x_110:
[----:B-1----:R-:W-:-:S04]  /*7c00*/  IMAD.U32 R5, RZ, RZ, UR4 ;  /* 0x00000004ff057e24 */ /* 0x002fc8000f8e00ff */
[----:B------:R1:W2:Y:S03]  /*7c10*/  SYNCS.PHASECHK.TRANS64.TRYWAIT P1, [R5+URZ+0x60], R4 ;  /* 0x00006004050075a7 */ /* 0x0002a6000802017f */
[----:B--2---:R-:W-:Y:S05]  /*7c20*/  @!P1 NANOSLEEP.SYNCS 0x989680 ;  /* 0x009896800000995d */ /* 0x004fea0003900000 */
[----:B------:R-:W2:Y:S02]  /*7c30*/  @!P1 SYNCS.PHASECHK.TRANS64 P1, [R5+URZ+0x60], R4 ;  /* 0x00006004050095a7 */ /* 0x000ea4000802007f */
[----:B--2---:R-:W-:Y:S05]  /*7c40*/  @!P1 BRA `(.L_x_110) ;  /* 0xfffffffc00ec9947 */ /* 0x004fea000383ffff */
[----:B------:R-:W-:Y:S05]  /*7c50*/  BRA `(.L_x_168) ;  /* 0xffffffdc00ec7947 */ /* 0x000fea000383ffff */
.L_x_116:
[----:B-12---:R-:W-:-:S04]  /*7c60*/  IMAD.U32 R5, RZ, RZ, UR4 ;  /* 0x00000004ff057e24 */ /* 0x006fc8000f8e00ff */
[----:B------:R1:W2:Y:S03]  /*7c70*/  SYNCS.PHASECHK.TRANS64.TRYWAIT P1, [R5+URZ+0x68], R4 ;  /* 0x00006804050075a7 */ /* 0x0002a6000802017f */
[----:B--2---:R-:W-:Y:S05]  /*7c80*/  @!P1 NANOSLEEP.SYNCS 0x989680 ;  /* 0x009896800000995d */ /* 0x004fea0003900000 */
[----:B------:R-:W2:Y:S02]  /*7c90*/  @!P1 SYNCS.PHASECHK.TRANS64 P1, [R5+URZ+0x68], R4 ;  /* 0x00006804050095a7 */ /* 0x000ea4000802007f */
[----:B--2---:R-:W-:Y:S05]  /*7ca0*/  @!P1 BRA `(.L_x_116) ;  /* 0xfffffffc00ec9947 */ /* 0x004fea000383ffff */
[----:B------:R-:W-:Y:S05]  /*7cb0*/  BRA `(.L_x_169) ;  /* 0xffffffe000347947 */ /* 0x000fea000383ffff */
.L_x_122:
[----:B-123--:R-:W-:-:S04]  /*7cc0*/  IMAD.U32 R5, RZ, RZ, UR4 ;  /* 0x00000004ff057e24 */ /* 0x00efc8000f8e00ff */
[----:B------:R1:W2:Y:S03]  /*7cd0*/  SYNCS.PHASECHK.TRANS64.TRYWAIT P1, [R5+URZ+0x70], R4 ;  /* 0x00007004050075a7 */ /* 0x0002a6000802017f */
[----:B--2---:R-:W-:Y:S05]  /*7ce0*/  @!P1 NANOSLEEP.SYNCS 0x989680 ;  /* 0x009896800000995d */ /* 0x004fea0003900000 */
[----:B------:R-:W2:Y:S02]  /*7cf0*/  @!P1 SYNCS.PHASECHK.TRANS64 P1, [R5+URZ+0x70], R4 ;  /* 0x00007004050095a7 */ /* 0x000ea4000802007f */
[----:B--2---:R-:W-:Y:S05]  /*7d00*/  @!P1 BRA `(.L_x_122) ;  /* 0xfffffffc00ec9947 */ /* 0x004fea000383ffff */
[----:B------:R-:W-:Y:S05]  /*7d10*/  BRA `(.L_x_170) ;  /* 0xffffffe000887947 */ /* 0x000fea000383ffff */
.L_x_128:
[----:B-1234-:R-:W-:-:S04]  /*7d20*/  IMAD.U32 R5, RZ, RZ, UR4 ;  /* 0x00000004ff057e24 */ /* 0x01efc8000f8e00ff */
[----:B------:R1:W2:Y:S03]  /*7d30*/  SYNCS.PHASECHK.TRANS64.TRYWAIT P1, [R5+URZ+0x78], R4 ;  /* 0x00007804050075a7 */ /* 0x0002a6000802017f */
[----:B--2---:R-:W-:Y:S05]  /*7d40*/  @!P1 NANOSLEEP.SYNCS 0x989680 ;  /* 0x009896800000995d */ /* 0x004fea0003900000 */
[----:B------:R-:W2:Y:S02]  /*7d50*/  @!P1 SYNCS.PHASECHK.TRANS64 P1, [R5+URZ+0x78], R4 ;  /* 0x00007804050095a7 */ /* 0x000ea4000802007f */
[----:B--2---:R-:W-:Y:S05]  /*7d60*/  @!P1 BRA `(.L_x_128) ;  /* 0xfffffffc00ec9947 */ /* 0x004fea000383ffff */
[----:B------:R-:W-:Y:S05]  /*7d70*/  BRA `(.L_x_171) ;  /* 0xffffffe000d47947 */ /* 0x000fea000383ffff */
.L_x_138:
[----:B-1----:R1:W2:Y:S02]  /*7d80*/  SYNCS.PHASECHK.TRANS64.TRYWAIT P0, [R3+URZ+0x60], R2 ;  /* 0x00006002030075a7 */ /* 0x0022a4000800017f */
[----:B--2---:R-:W-:Y:S05]  /*7d90*/  @!P0 NANOSLEEP.SYNCS 0x989680 ;  /* 0x009896800000895d */ /* 0x004fea0003900000 */
[----:B------:R-:W2:Y:S02]  /*7da0*/  @!P0 SYNCS.PHASECHK.TRANS64 P0, [R3+URZ+0x60], R2 ;  /* 0x00006002030085a7 */ /* 0x000ea4000800007f */
[----:B--2---:R-:W-:Y:S05]  /*7db0*/  @!P0 BRA `(.L_x_138) ;  /* 0xfffffffc00f08947 */ /* 0x004fea000383ffff */
[----:B------:R-:W-:Y:S05]  /*7dc0*/  BRA `(.L_x_172) ;  /* 0xffffffe800cc7947 */ /* 0x000fea000383ffff */
.L_x_140:
[----:B--2---:R2:W1:Y:S02]  /*7dd0*/  SYNCS.PHASECHK.TRANS64.TRYWAIT P0, [R3+URZ+0x68], R2 ;  /* 0x00006802030075a7 */ /* 0x004464000800017f */
[----:B-1----:R-:W-:Y:S05]  /*7de0*/  @!P0 NANOSLEEP.SYNCS 0x989680 ;  /* 0x009896800000895d */ /* 0x002fea0003900000 */
[----:B------:R-:W1:Y:S02]  /*7df0*/  @!P0 SYNCS.PHASECHK.TRANS64 P0, [R3+URZ+0x68], R2 ;  /* 0x00006802030085a7 */ /* 0x000e64000800007f */
[----:B-1----:R-:W-:Y:S05]  /*7e00*/  @!P0 BRA `(.L_x_140) ;  /* 0xfffffffc00f08947 */ /* 0x002fea000383ffff */
[----:B------:R-:W-:Y:S05]  /*7e10*/  BRA `(.L_x_173) ;  /* 0xffffffe800c87947 */ /* 0x000fea000383ffff */
.L_x_142:
[----:B------:R1:W1:Y:S02]  /*7e20*/  SYNCS.PHASECHK.TRANS64.TRYWAIT P0, [R3+URZ+0x70], R2 ;  /* 0x00007002030075a7 */ /* 0x000264000800017f */
[----:B-1----:R-:W-:Y:S05]  /*7e30*/  @!P0 NANOSLEEP.SYNCS 0x989680 ;  /* 0x009896800000895d */ /* 0x002fea0003900000 */
[----:B------:R-:W1:Y:S02]  /*7e40*/  @!P0 SYNCS.PHASECHK.TRANS64 P0, [R3+URZ+0x70], R2 ;  /* 0x00007002030085a7 */ /* 0x000e64000800007f */
[----:B-1----:R-:W-:Y:S05]  /*7e50*/  @!P0 BRA `(.L_x_142) ;  /* 0xfffffffc00f08947 */ /* 0x002fea000383ffff */
[----:B------:R-:W-:Y:S05]  /*7e60*/  BRA `(.L_x_174) ;  /* 0xffffffe800c47947 */ /* 0x000fea000383ffff */
.L_x_146:
[----:B------:R-:W-:Y:S01]  /*7e70*/  BSSY B1, `(.L_x_175) ;  /* 0x0000006000017945 */ /* 0x000fe20003800000 */
[----:B------:R-:W-:-:S07]  /*7e80*/  IMAD.MOV.U32 R15, RZ, RZ, -0x1 ;  /* 0xffffffffff0f7424 */ /* 0x000fce00078e00ff */
[----:B------:R-:W-:Y:S05]  /*7e90*/  WARPSYNC.COLLECTIVE R15, `(.L_x_176) ;  /* 0x000000000f0c7348 */ /* 0x000fea0003c00000 */
[----:B------:R-:W-:Y:S02]  /*7ea0*/  ELECT P6, UR62, PT ;  /* 0x00000000003e782f */ /* 0x000fe400038c0000 */
[----:B------:R-:W-:Y:S01]  /*7eb0*/  MOV R14, UR62 ;  /* 0x0000003e000e7c02 */ /* 0x000fe20008000f00 */
[----:B------:R-:W-:Y:S10]  /*7ec0*/  ENDCOLLECTIVE ;  /* 0x000000000000791b */ /* 0x000ff40003800000 */
.L_x_176:
[----:B------:R-:W-:Y:S05]  /*7ed0*/  BSYNC B1 ;  /* 0x0000000000017941 */ /* 0x000fea0003800000 */
.L_x_175:
[----:B------:R-:W-:Y:S05]  /*7ee0*/  BRA `(.L_x_177) ;  /* 0xffffffec00387947 */ /* 0x000fea000383ffff */
.L_x_149:
[----:B--2---:R2:W3:Y:S02]  /*7ef0*/  SYNCS.PHASECHK.TRANS64.TRYWAIT P1, [R15+URZ+0x20], R8 ;  /* 0x000020080f0075a7 */ /* 0x0044e4000802017f */
[----:B---3--:R-:W-:Y:S05]  /*7f00*/  @!P1 NANOSLEEP.SYNCS 0x989680 ;  /* 0x009896800000995d */ /* 0x008fea0003900000 */
[----:B------:R-:W3:Y:S02]  /*7f10*/  @!P1 SYNCS.PHASECHK.TRANS64 P1, [R15+URZ+0x20], R8 ;  /* 0x000020080f0095a7 */ /* 0x000ee4000802007f */
[----:B---3--:R-:W-:Y:S05]  /*7f20*/  @!P1 BRA `(.L_x_149) ;  /* 0xfffffffc00f09947 */ /* 0x008fea000383ffff */
[----:B------:R-:W-:Y:S05]  /*7f30*/  BRA `(.L_x_178) ;  /* 0xffffffec006c7947 */ /* 0x000fea000383ffff */
.L_x_158:
[----:B------:R-:W-:Y:S01]  /*7f40*/  BSSY B0, `(.L_x_179) ;  /* 0x0000006000007945 */ /* 0x000fe20003800000 */
[----:B------:R-:W-:-:S07]  /*7f50*/  IMAD.MOV.U32 R15, RZ, RZ, -0x1 ;  /* 0xffffffffff0f7424 */ /* 0x000fce00078e00ff */
[----:B------:R-:W-:Y:S05]  /*7f60*/  WARPSYNC.COLLECTIVE R15, `(.L_x_180) ;  /* 0x000000000f0c7348 */ /* 0x000fea0003c00000 */
[----:B------:R-:W-:Y:S02]  /*7f70*/  ELECT P6, UR62, PT ;  /* 0x00000000003e782f */ /* 0x000fe400038c0000 */
[----:B------:R-:W-:Y:S01]  /*7f80*/  MOV R14, UR62 ;  /* 0x0000003e000e7c02 */ /* 0x000fe20008000f00 */
[----:B------:R-:W-:Y:S10]  /*7f90*/  ENDCOLLECTIVE ;  /* 0x000000000000791b */ /* 0x000ff40003800000 */
.L_x_180:
[----:B------:R-:W-:Y:S05]  /*7fa0*/  BSYNC B0 ;  /* 0x0000000000007941 */ /* 0x000fea0003800000 */
.L_x_179:
[----:B------:R-:W-:Y:S05]  /*7fb0*/  BRA `(.L_x_181) ;  /* 0xfffffff400c87947 */ /* 0x000fea000383ffff */
.L_x_160:
[----:B-1----:R1:W2:Y:S02]  /*7fc0*/  SYNCS.PHASECHK.TRANS64.TRYWAIT P0, [R7+URZ], R4 ;  /* 0x00000004070075a7 */ /* 0x0022a4000800017f */
[----:B--2---:R-:W-:Y:S05]  /*7fd0*/  @!P0 NANOSLEEP.SYNCS 0x989680 ;  /* 0x009896800000895d */ /* 0x004fea0003900000 */
[----:B------:R-:W2:Y:S02]  /*7fe0*/  @!P0 SYNCS.PHASECHK.TRANS64 P0, [R7+URZ], R4 ;  /* 0x00000004070085a7 */ /* 0x000ea4000800007f */
[----:B--2---:R-:W-:Y:S05]  /*7ff0*/  @!P0 BRA `(.L_x_160) ;  /* 0xfffffffc00f08947 */ /* 0x004fea000383ffff */
[----:B------:R-:W-:Y:S05]  /*8000*/  BRA `(.L_x_182) ;  /* 0xfffffff800047947 */ /* 0x000fea000383ffff */
.L_x_161:
[----:B-1----:R1:W2:Y:S02]  /*8010*/  SYNCS.PHASECHK.TRANS64.TRYWAIT P0, [R6+URZ], R3 ;  /* 0x00000003060075a7 */ /* 0x0022a4000800017f */
[----:B--2---:R-:W-:Y:S05]  /*8020*/  @!P0 NANOSLEEP.SYNCS 0x989680 ;  /* 0x009896800000895d */ /* 0x004fea0003900000 */
[----:B------:R-:W2:Y:S02]  /*8030*/  @!P0 SYNCS.PHASECHK.TRANS64 P0, [R6+URZ], R3 ;  /* 0x00000003060085a7 */ /* 0x000ea4000800007f */
[----:B--2---:R-:W-:Y:S05]  /*8040*/  @!P0 BRA `(.L_x_161) ;  /* 0xfffffffc00f08947 */ /* 0x004fea000383ffff */
[----:B------:R-:W-:Y:S05]  /*8050*/  BRA `(.L_x_183) ;  /* 0xfffffff800147947 */ /* 0x000fea000383ffff */
.L_x_162:
[----:B--2---:R2:W3:Y:S02]  /*8060*/  SYNCS.PHASECHK.TRANS64.TRYWAIT P0, [R7+URZ], R4 ;  /* 0x00000004070075a7 */ /* 0x0044e4000800017f */
[----:B---3--:R-:W-:Y:S05]  /*8070*/  @!P0 NANOSLEEP.SYNCS 0x989680 ;  /* 0x009896800000895d */ /* 0x008fea0003900000 */
[----:B------:R-:W3:Y:S02]  /*8080*/  @!P0 SYNCS.PHASECHK.TRANS64 P0, [R7+URZ], R4 ;  /* 0x00000004070085a7 */ /* 0x000ee4000800007f */
[----:B---3--:R-:W-:Y:S05]  /*8090*/  @!P0 BRA `(.L_x_162) ;  /* 0xfffffffc00f08947 */ /* 0x008fea000383ffff */
[----:B------:R-:W-:Y:S05]  /*80a0*/  BRA `(.L_x_184) ;  /* 0xfffffff8001c7947 */ /* 0x000fea000383ffff */
.L_x_185:
[----:B------:R-:W-:-:S00]  /*80b0*/  BRA `(.L_x_185) ;  /* 0xfffffffc00fc7947 */ /* 0x000fc0000383ffff */
[----:B------:R-:W-:-:S00]  /*80c0*/  NOP ;  /* 0x0000000000007918 */ /* 0x000fc00000000000 */
        /* <DEDUP_REMOVED lines=11> */
.L_x_186:


//--------------------- .nv.global.init           --------------------------
	.section	.nv.global.init,"aw",@progbits
.nv.global.init:
	.type		$str$22,@object
	.size		$str$22,($str$26 - $str$22)
$str$22:
        /*0000*/ 	.byte	0x6b, 0x5f, 0x74, 0x69, 0x6c, 0x65, 0x5f, 0x63, 0x6f, 0x75, 0x6e, 0x74, 0x20, 0x3e, 0x3d, 0x20
        /*0010*/ 	.byte	0x31, 0x00
	.type		$str$26,@object
	.size		$str$26,($str$27 - $str$26)
$str$26:
        /*0012*/ 	.byte	0x28, 0x61, 0x64, 0x64, 0x72, 0x65, 0x73, 0x73, 0x20, 0x26, 0x20, 0x6d, 0x61, 0x73, 0x6b, 0x29
        /*0022*/ 	.byte	0x20, 0x3d, 0x3d, 0x20, 0x30, 0x00
	.type		$str$27,@object
	.size		$str$27,($str$23 - $str$27)
$str$27:
        /*0028*/ 	.byte	0x2f, 0x74, 0x6d, 0x70, 0x2f, 0x63, 0x75, 0x74, 0x6c, 0x61, 0x73, 0x73, 0x5f, 0x73, 0x77, 0x65
        /*0038*/ 	.byte	0x65, 0x70, 0x5f, 0x73, 0x72, 0x63, 0x2f, 0x69, 0x6e, 0x63, 0x6c, 0x75, 0x64, 0x65, 0x2f, 0x63
        /*0048*/ 	.byte	0x75, 0x74, 0x65, 0x2f, 0x70, 0x6f, 0x69, 0x6e, 0x74, 0x65, 0x72, 0x5f, 0x66, 0x6c, 0x61, 0x67
        /*0058*/ 	.byte	0x67, 0x65, 0x64, 0x2e, 0x68, 0x70, 0x70, 0x00
	.type		$str$23,@object
	.size		$str$23,(__unnamed_2 - $str$23)
$str$23:
        /*0060*/ 	.byte	0x2f, 0x74, 0x6d, 0x70, 0x2f, 0x63, 0x75, 0x74, 0x6c, 0x61, 0x73, 0x73, 0x5f, 0x73, 0x77, 0x65
        /*0070*/ 	.byte	0x65, 0x70, 0x5f, 0x73, 0x72, 0x63, 0x2f, 0x69, 0x6e, 0x63, 0x6c, 0x75, 0x64, 0x65, 0x2f, 0x63
        /*0080*/ 	.byte	0x75, 0x74, 0x6c, 0x61, 0x73, 0x73, 0x2f, 0x67, 0x65, 0x6d, 0x6d, 0x2f, 0x63, 0x6f, 0x6c, 0x6c
        /*0090*/ 	.byte	0x65, 0x63, 0x74, 0x69, 0x76, 0x65, 0x2f, 0x73, 0x6d, 0x39, 0x30, 0x5f, 0x6d, 0x6d, 0x61, 0x5f
        /*00a0*/ 	.byte	0x74, 0x6d, 0x61, 0x5f, 0x67, 0x6d, 0x6d, 0x61, 0x5f, 0x73, 0x73, 0x5f, 0x77, 0x61, 0x72, 0x70
        /*00b0*/ 	.byte	0x73, 0x70, 0x65, 0x63, 0x69, 0x61, 0x6c, 0x69, 0x7a, 0x65, 0x64, 0x2e, 0x68, 0x70, 0x70, 0x00
	.type		__unnamed_2,@object
	.size		__unnamed_2,(__unnamed_1 - __unnamed_2)
__unnamed_2:
        /*00c0*/ 	.byte	0x61, 0x75, 0x74, 0x6f, 0x20, 0x63, 0x75, 0x74, 0x65, 0x3a, 0x3a, 0x61, 0x73, 0x5f, 0x70, 0x6f
        /* <DEDUP_REMOVED lines=27> */
        /*0280*/ 	.byte	0x36, 0x3e, 0x3e, 0x3e, 0x3e, 0x3e, 0x5d, 0x00
	.type		__unnamed_1,@object
	.size		__unnamed_1,(.L_0 - __unnamed_1)
__unnamed_1:
        /* <DEDUP_REMOVED lines=180> */
        /*0dc8*/ 	.byte	0x64, 0x65, 0x6e, 0x74, 0x69, 0x74, 0x79, 0x5d, 0x00
.L_0:


//--------------------- .nv.shared._ZN7cutlass13device_kernelINS_4gemm6kernel13GemmUniversalIN4cute5tupleIJiiiiEEENS1_10collective13CollectiveMmaINS1_34MainloopSm90TmaGmmaWarpSpecializedILi4ENS5_IJNS4_1CILi1EEESB_SB_EEENS1_35KernelTmaWarpSpecializedCooperativeEEENS5_IJNSA_ILi256EEENSA_ILi64EEESG_EEENS_6half_tENS5_IJlSB_lEEESI_SJ_NS4_8TiledMMAINS4_8MMA_AtomIJNS4_4SM904GMMA25MMA_64x64x16_F32F16F16_SSILNSN_5MajorE0ELSP_0ELNSN_7ScaleInE1ELSQ_1EEEEEENS4_6LayoutINS5_IJNSA_ILi2EEESB_SB_EEENS5_IJSB_NSA_ILi0EEESW_EEEEENS5_IJNS4_10UnderscoreESZ_SZ_EEEEENS4_13SM90_TMA_LOADENS4_14ComposedLayoutINS4_7SwizzleILi3ELi4ELi3EEENS4_18smem_ptr_flag_bitsILi16EEENST_INS5_IJNSA_ILi8EEESG_EEENS5_IJSG_SB_EEEEEEEvNS4_8identityES12_S1C_vS1D_EENS_8epilogue10collective18CollectiveEpilogueINS1F_22Sm90TmaWarpSpecializedILi4ELi2ELi16ELb1ELb0EEEJSH_NS5_IJNSA_ILi128EEENSA_ILi32EEEEEESI_SJ_SI_SJ_NS1F_6fusion15FusionCallbacksIS1J_NS1N_17LinearCombinationISI_fSI_fLNS_15FloatRoundStyleE2EEESH_S1M_JEEES12_NS13_INS14_ILi2ELi4ELi3EEES17_NST_INS5_IJS18_S1L_EEENS5_IJS1L_SB_EEEEEEENS4_17SM75_U32x4_LDSM_NENS4_14SM90_TMA_STOREES1X_NS4_17SM90_U32x4_STSM_NENS4_9Copy_AtomIJS20_SI_EEEvEEEvvEEEEvNT_6ParamsE --------------------------
	.section	.nv.shared._ZN7cutlass13device_kernelINS_4gemm6kernel13GemmUniversalIN4cute5tupleIJiiiiEEENS1_10collective13CollectiveMmaINS1_34MainloopSm90TmaGmmaWarpSpecializedILi4ENS5_IJNS4_1CILi1EEESB_SB_EEENS1_35KernelTmaWarpSpecializedCooperativeEEENS5_IJNSA_ILi256EEENSA_ILi64EEESG_EEENS_6half_tENS5_IJlSB_lEEESI_SJ_NS4_8TiledMMAINS4_8MMA_AtomIJNS4_4SM904GMMA25MMA_64x64x16_F32F16F16_SSILNSN_5MajorE0ELSP_0ELNSN_7ScaleInE1ELSQ_1EEEEEENS4_6LayoutINS5_IJNSA_ILi2EEESB_SB_EEENS5_IJSB_NSA_ILi0EEESW_EEEEENS5_IJNS4_10UnderscoreESZ_SZ_EEEEENS4_13SM90_TMA_LOADENS4_14ComposedLayoutINS4_7SwizzleILi3ELi4ELi3EEENS4_18smem_ptr_flag_bitsILi16EEENST_INS5_IJNSA_ILi8EEESG_EEENS5_IJSG_SB_EEEEEEEvNS4_8identityES12_S1C_vS1D_EENS_8epilogue10collective18CollectiveEpilogueINS1F_22Sm90TmaWarpSpecializedILi4ELi2ELi16ELb1ELb0EEEJSH_NS5_IJNSA_ILi128EEENSA_ILi32EEEEEESI_SJ_SI_SJ_NS1F_6fusion15FusionCallbacksIS1J_NS1N_17LinearCombinationISI_fSI_fLNS_15FloatRoundStyleE2EEESH_S1M_JEEES12_NS13_INS14_ILi2ELi4ELi3EEES17_NST_INS5_IJS18_S1L_EEENS5_IJS1L_SB_EEEEEEENS4_17SM75_U32x4_LDSM_NENS4_14SM90_TMA_STOREES1X_NS4_17SM90_U32x4_STSM_NENS4_9Copy_AtomIJS20_SI_EEEvEEEvvEEEEvNT_6ParamsE,"aw",@nobits
	.sectionflags	@""
	.align	16
	.zero		1024


//--------------------- .nv.shared.reserved.0     --------------------------
	.section	.nv.shared.reserved.0,"aw",@nobits
	.weak		__nv_reservedSMEM_offset_0_alias
	.size		__nv_reservedSMEM_offset_0_alias, 0, 0
	.other		__nv_reservedSMEM_offset_0_alias,@"STO_CUDA_RESERVED_SHARED STV_DEFAULT"
__nv_reservedSMEM_offset_0_alias:
	.zero		0


//--------------------- .nv.global                --------------------------
	.section	.nv.global,"aw",@nobits
.nv.global:
	.type		_ZN39_INTERNAL_0defab6e_4_k_cu_b9491c8c_38464cute1_E,@object
	.size		_ZN39_INTERNAL_0defab6e_4_k_cu_b9491c8c_38464cute1_E,(_ZN39_INTERNAL_0defab6e_4_k_cu_b9491c8c_38464cuda3std3__45__cpo6cbeginE - _ZN39_INTERNAL_0defab6e_4_k_cu_b9491c8c_38464cute1_E)
_ZN39_INTERNAL_0defab6e_4_k_cu_b9491c8c_38464cute1_E:
	.zero		1
	.type		_ZN39_INTERNAL_0defab6e_4_k_cu_b9491c8c_38464cuda3std3__45__cpo6cbeginE,@object
	.size		_ZN39_INTERNAL_0defab6e_4_k_cu_b9491c8c_38464cuda3std3__45__cpo6cbeginE,(_ZN39_INTERNAL_0defab6e_4_k_cu_b9491c8c_38464cuda3std3__48in_placeE - _ZN39_INTERNAL_0defab6e_4_k_cu_b9491c8c_38464cuda3std3__45__cpo6cbeginE)
_ZN39_INTERNAL_0defab6e_4_k_cu_b9491c8c_38464cuda3std3__45__cpo6cbeginE:
	.zero		1
	.type		_ZN39_INTERNAL_0defab6e_4_k_cu_b9491c8c_38464cuda3std3__48in_placeE,@object
	.size		_ZN39_INTERNAL_0defab6e_4_k_cu_b9491c8c_38464cuda3std3__48in_placeE,(_ZN39_INTERNAL_0defab6e_4_k_cu_b9491c8c_38464cuda3std6ranges3__45__cpo9iter_moveE - _ZN39_INTERNAL_0defab6e_4_k_cu_b9491c8c_38464cuda3std3__48in_placeE)
_ZN39_INTERNAL_0defab6e_4_k_cu_b9491c8c_38464cuda3std3__48in_placeE:
	.zero		1
	.type		_ZN39_INTERNAL_0defab6e_4_k_cu_b9491c8c_38464cuda3std6ranges3__45__cpo9iter_moveE,@object
	.size		_ZN39_INTERNAL_0defab6e_4_k_cu_b9491c8c_38464cuda3std6ranges3__45__cpo9iter_moveE,(_ZN39_INTERNAL_0defab6e_4_k_cu_b9491c8c_38464cuda3std3__45__cpo5beginE - _ZN39_INTERNAL_0defab6e_4_k_cu_b9491c8c_38464cuda3std6ranges3__45__cpo9iter_moveE)
_ZN39_INTERNAL_0defab6e_4_k_cu_b9491c8c_38464cuda3std6ranges3__45__cpo9iter_moveE:
	.zero		1
	.type		_ZN39_INTERNAL_0defab6e_4_k_cu_b9491c8c_38464cuda3std3__45__cpo5beginE,@object
	.size		_ZN39_INTERNAL_0defab6e_4_k_cu_b9491c8c_38464cuda3std3__45__cpo5beginE,(_ZN39_INTERNAL_0defab6e_4_k_cu_b9491c8c_38464cuda3std3__441_GLOBAL__N__0defab6e_4_k_cu_b9491c8c_38466ignoreE - _ZN39_INTERNAL_0defab6e_4_k_cu_b9491c8c_38464cuda3std3__45__cpo5beginE)
_ZN39_INTERNAL_0defab6e_4_k_cu_b9491c8c_38464cuda3std3__45__cpo5beginE:
	.zero		1
	.type		_ZN39_INTERNAL_0defab6e_4_k_cu_b9491c8c_38464cuda3std3__441_GLOBAL__N__0defab6e_4_k_cu_b9491c8c_38466ignoreE,@object
	.size		_ZN39_INTERNAL_0defab6e_4_k_cu_b9491c8c_38464cuda3std3__441_GLOBAL__N__0defab6e_4_k_cu_b9491c8c_38466ignoreE,(_ZN39_INTERNAL_0defab6e_4_k_cu_b9491c8c_38464cute7productE - _ZN39_INTERNAL_0defab6e_4_k_cu_b9491c8c_38464cuda3std3__441_GLOBAL__N__0defab6e_4_k_cu_b9491c8c_38466ignoreE)
_ZN39_INTERNAL_0defab6e_4_k_cu_b9491c8c_38464cuda3std3__441_GLOBAL__N__0defab6e_4_k_cu_b9491c8c_38466ignoreE:
	.zero		1
	.type		_ZN39_INTERNAL_0defab6e_4_k_cu_b9491c8c_38464cute7productE,@object
	.size		_ZN39_INTERNAL_0defab6e_4_k_cu_b9491c8c_38464cute7productE,(_ZN39_INTERNAL_0defab6e_4_k_cu_b9491c8c_38464cuda3std3__45__cpo3endE - _ZN39_INTERNAL_0defab6e_4_k_cu_b9491c8c_38464cute7productE)
_ZN39_INTERNAL_0defab6e_4_k_cu_b9491c8c_38464cute7productE:
	.zero		1
	.type		_ZN39_INTERNAL_0defab6e_4_k_cu_b9491c8c_38464cuda3std3__45__cpo3endE,@object
	.size		_ZN39_INTERNAL_0defab6e_4_k_cu_b9491c8c_38464cuda3std3__45__cpo3endE,(_ZN39_INTERNAL_0defab6e_4_k_cu_b9491c8c_38464cuda3std3__419piecewise_constructE - _ZN39_INTERNAL_0defab6e_4_k_cu_b9491c8c_38464cuda3std3__45__cpo3endE)
_ZN39_INTERNAL_0defab6e_4_k_cu_b9491c8c_38464cuda3std3__45__cpo3endE:
	.zero		1
	.type		_ZN39_INTERNAL_0defab6e_4_k_cu_b9491c8c_38464cuda3std3__419piecewise_constructE,@object
	.size		_ZN39_INTERNAL_0defab6e_4_k_cu_b9491c8c_38464cuda3std3__419piecewise_constructE,(_ZN39_INTERNAL_0defab6e_4_k_cu_b9491c8c_38464cuda3std3__45__cpo4cendE - _ZN39_INTERNAL_0defab6e_4_k_cu_b9491c8c_38464cuda3std3__419piecewise_constructE)
_ZN39_INTERNAL_0defab6e_4_k_cu_b9491c8c_38464cuda3std3__419piecewise_constructE:
	.zero		1
	.type		_ZN39_INTERNAL_0defab6e_4_k_cu_b9491c8c_38464cuda3std3__45__cpo4cendE,@object
	.size		_ZN39_INTERNAL_0defab6e_4_k_cu_b9491c8c_38464cuda3std3__45__cpo4cendE,(_ZN39_INTERNAL_0defab6e_4_k_cu_b9491c8c_38464cuda3std6ranges3__45__cpo4swapE - _ZN39_INTERNAL_0defab6e_4_k_cu_b9491c8c_38464cuda3std3__45__cpo4cendE)
_ZN39_INTERNAL_0defab6e_4_k_cu_b9491c8c_38464cuda3std3__45__cpo4cendE:
	.zero		1
	.type		_ZN39_INTERNAL_0defab6e_4_k_cu_b9491c8c_38464cuda3std6ranges3__45__cpo4swapE,@object
	.size		_ZN39_INTERNAL_0defab6e_4_k_cu_b9491c8c_38464cuda3std6ranges3__45__cpo4swapE,(.L_9 - _ZN39_INTERNAL_0defab6e_4_k_cu_b9491c8c_38464cuda3std6ranges3__45__cpo4swapE)
_ZN39_INTERNAL_0defab6e_4_k_cu_b9491c8c_38464cuda3std6ranges3__45__cpo4swapE:
	.zero		1
.L_9:


//--------------------- .nv.constant0._ZN7cutlass13device_kernelINS_4gemm6kernel13GemmUniversalIN4cute5tupleIJiiiiEEENS1_10collective13CollectiveMmaINS1_34MainloopSm90TmaGmmaWarpSpecializedILi4ENS5_IJNS4_1CILi1EEESB_SB_EEENS1_35KernelTmaWarpSpecializedCooperativeEEENS5_IJNSA_ILi256EEENSA_ILi64EEESG_EEENS_6half_tENS5_IJlSB_lEEESI_SJ_NS4_8TiledMMAINS4_8MMA_AtomIJNS4_4SM904GMMA25MMA_64x64x16_F32F16F16_SSILNSN_5MajorE0ELSP_0ELNSN_7ScaleInE1ELSQ_1EEEEEENS4_6LayoutINS5_IJNSA_ILi2EEESB_SB_EEENS5_IJSB_NSA_ILi0EEESW_EEEEENS5_IJNS4_10UnderscoreESZ_SZ_EEEEENS4_13SM90_TMA_LOADENS4_14ComposedLayoutINS4_7SwizzleILi3ELi4ELi3EEENS4_18smem_ptr_flag_bitsILi16EEENST_INS5_IJNSA_ILi8EEESG_EEENS5_IJSG_SB_EEEEEEEvNS4_8identityES12_S1C_vS1D_EENS_8epilogue10collective18CollectiveEpilogueINS1F_22Sm90TmaWarpSpecializedILi4ELi2ELi16ELb1ELb0EEEJSH_NS5_IJNSA_ILi128EEENSA_ILi32EEEEEESI_SJ_SI_SJ_NS1F_6fusion15FusionCallbacksIS1J_NS1N_17LinearCombinationISI_fSI_fLNS_15FloatRoundStyleE2EEESH_S1M_JEEES12_NS13_INS14_ILi2ELi4ELi3EEES17_NST_INS5_IJS18_S1L_EEENS5_IJS1L_SB_EEEEEEENS4_17SM75_U32x4_LDSM_NENS4_14SM90_TMA_STOREES1X_NS4_17SM90_U32x4_STSM_NENS4_9Copy_AtomIJS20_SI_EEEvEEEvvEEEEvNT_6ParamsE --------------------------
	.section	.nv.constant0._ZN7cutlass13device_kernelINS_4gemm6kernel13GemmUniversalIN4cute5tupleIJiiiiEEENS1_10collective13CollectiveMmaINS1_34MainloopSm90TmaGmmaWarpSpecializedILi4ENS5_IJNS4_1CILi1EEESB_SB_EEENS1_35KernelTmaWarpSpecializedCooperativeEEENS5_IJNSA_ILi256EEENSA_ILi64EEESG_EEENS_6half_tENS5_IJlSB_lEEESI_SJ_NS4_8TiledMMAINS4_8MMA_AtomIJNS4_4SM904GMMA25MMA_64x64x16_F32F16F16_SSILNSN_5MajorE0ELSP_0ELNSN_7ScaleInE1ELSQ_1EEEEEENS4_6LayoutINS5_IJNSA_ILi2EEESB_SB_EEENS5_IJSB_NSA_ILi0EEESW_EEEEENS5_IJNS4_10UnderscoreESZ_SZ_EEEEENS4_13SM90_TMA_LOADENS4_14ComposedLayoutINS4_7SwizzleILi3ELi4ELi3EEENS4_18smem_ptr_flag_bitsILi16EEENST_INS5_IJNSA_ILi8EEESG_EEENS5_IJSG_SB_EEEEEEEvNS4_8identityES12_S1C_vS1D_EENS_8epilogue10collective18CollectiveEpilogueINS1F_22Sm90TmaWarpSpecializedILi4ELi2ELi16ELb1ELb0EEEJSH_NS5_IJNSA_ILi128EEENSA_ILi32EEEEEESI_SJ_SI_SJ_NS1F_6fusion15FusionCallbacksIS1J_NS1N_17LinearCombinationISI_fSI_fLNS_15FloatRoundStyleE2EEESH_S1M_JEEES12_NS13_INS14_ILi2ELi4ELi3EEES17_NST_INS5_IJS18_S1L_EEENS5_IJS1L_SB_EEEEEEENS4_17SM75_U32x4_LDSM_NENS4_14SM90_TMA_STOREES1X_NS4_17SM90_U32x4_STSM_NENS4_9Copy_AtomIJS20_SI_EEEvEEEvvEEEEvNT_6ParamsE,"a",@progbits
	.sectionflags	@""
	.align	4
.nv.constant0._ZN7cutlass13device_kernelINS_4gemm6kernel13GemmUniversalIN4cute5tupleIJiiiiEEENS1_10collective13CollectiveMmaINS1_34MainloopSm90TmaGmmaWarpSpecializedILi4ENS5_IJNS4_1CILi1EEESB_SB_EEENS1_35KernelTmaWarpSpecializedCooperativeEEENS5_IJNSA_ILi256EEENSA_ILi64EEESG_EEENS_6half_tENS5_IJlSB_lEEESI_SJ_NS4_8TiledMMAINS4_8MMA_AtomIJNS4_4SM904GMMA25MMA_64x64x16_F32F16F16_SSILNSN_5MajorE0ELSP_0ELNSN_7ScaleInE1ELSQ_1EEEEEENS4_6LayoutINS5_IJNSA_ILi2EEESB_SB_EEENS5_IJSB_NSA_ILi0EEESW_EEEEENS5_IJNS4_10UnderscoreESZ_SZ_EEEEENS4_13SM90_TMA_LOADENS4_14ComposedLayoutINS4_7SwizzleILi3ELi4ELi3EEENS4_18smem_ptr_flag_bitsILi16EEENST_INS5_IJNSA_ILi8EEESG_EEENS5_IJSG_SB_EEEEEEEvNS4_8identityES12_S1C_vS1D_EENS_8epilogue10collective18CollectiveEpilogueINS1F_22Sm90TmaWarpSpecializedILi4ELi2ELi16ELb1ELb0EEEJSH_NS5_IJNSA_ILi128EEENSA_ILi32EEEEEESI_SJ_SI_SJ_NS1F_6fusion15FusionCallbacksIS1J_NS1N_17LinearCombinationISI_fSI_fLNS_15FloatRoundStyleE2EEESH_S1M_JEEES12_NS13_INS14_ILi2ELi4ELi3EEES17_NST_INS5_IJS18_S1L_EEENS5_IJS1L_SB_EEEEEEENS4_17SM75_U32x4_LDSM_NENS4_14SM90_TMA_STOREES1X_NS4_17SM90_U32x4_STSM_NENS4_9Copy_AtomIJS20_SI_EEEvEEEvvEEEEvNT_6ParamsE:
	.zero		2432


//--------------------- SYMBOLS --------------------------

	.type		.nv.reservedSmem.offset0,@object
	.size		.nv.reservedSmem.offset0,0x4
	.type		__assertfail,@function
